def attn_fwd(
    Q,
    K,
    V,
    Out,
    Lse,
    sm_scale,
    stride_qz,
    stride_qh,
    stride_qm,
    stride_qk,
    stride_kz,
    stride_kh,
    stride_kn,
    stride_kk,
    stride_vz,
    stride_vh,
    stride_vn,
    stride_vk,
    stride_oz,
    stride_oh,
    stride_om,
    stride_ok,
    seqlen_q,
    seqlen_k,
    BLOCK_M: tl.constexpr,
    BLOCK_N: tl.constexpr,
    HEAD_DIM: tl.constexpr,
    CAUSAL: tl.constexpr,
):
    start_m = tl.program_id(0)
    off_hz = tl.program_id(1)
    q_off = off_hz * stride_qh
    k_off = off_hz * stride_kh
    v_off = off_hz * stride_vh
    offs_m = start_m * BLOCK_M + tl.arange(0, BLOCK_M)
    offs_d = tl.arange(0, HEAD_DIM)
    offs_n = tl.arange(0, BLOCK_N)
    q_ptrs = Q + q_off + offs_m[:, None] * stride_qm + offs_d[None, :] * stride_qk
    k_ptrs = K + k_off + offs_d[:, None] * stride_kk + offs_n[None, :] * stride_kn
    v_ptrs = V + v_off + offs_n[:, None] * stride_vn + offs_d[None, :] * stride_vk
    m_i = tl.full([BLOCK_M], float("-inf"), dtype=tl.float32)
    l_i = tl.zeros([BLOCK_M], dtype=tl.float32) + 1.0
    acc = tl.zeros([BLOCK_M, HEAD_DIM], dtype=tl.float32)
    q = tl.load(q_ptrs)
    acc, l_i, m_i = _attn_fwd_inner(
        acc,
        l_i,
        m_i,
        q,
        k_ptrs,
        v_ptrs,
        sm_scale,
        stride_kn,
        stride_vn,
        start_m,
        seqlen_k,
        BLOCK_M,
        BLOCK_N,
        HEAD_DIM,
        CAUSAL,
    )
    acc = acc / l_i[:, None]
    lse = m_i + tl.math.log2(l_i) / 1.4426950408889634
    o_ptrs = (
        Out
        + off_hz * stride_oh
        + offs_m[:, None] * stride_om
        + offs_d[None, :] * stride_ok
    )
    tl.store(o_ptrs, acc.to(Out.dtype.element_ty))
    tl.store(Lse + off_hz * seqlen_q + offs_m, lse)

# config = {"BLOCK_M": 64, "BLOCK_N": 32, "HEAD_DIM": 128, "arch": "sm_90", "causal": true, "dtype": "bf16", "num_stages": 2, "num_warps": 4}
# arch = sm_90


// ===== COMPILED SASS (sm_90a) =====

	.target	sm_90a

	.elftype	@"ET_EXEC"


//--------------------- .note.nv.tkinfo           --------------------------
	.section	.note.nv.tkinfo,"",@"SHT_NOTE"
	.sectionflags	@"SHF_NOTE_NV_TKINFO"
	.tkinfo
        /*0018*/ 	.word	0x00000002
        /*0030*/ 	.string	""
        /*0030*/ 	.string	"ptxas"
        /*0030*/ 	.string	"Cuda compilation tools, release 13.0, V13.0.88"
        /*0030*/ 	.string	"Build cuda_13.0.r13.0/compiler.36424714_0"
        /*0030*/ 	.string	"-v  -suppress-debug-info  -lineinfo  -arch sm_90a "



//--------------------- .note.nv.cuinfo           --------------------------
	.section	.note.nv.cuinfo,"",@"SHT_NOTE"
	.sectionflags	@"SHF_NOTE_NV_CUINFO"
        /*0018*/ 	.short	0x0002
        /*001a*/ 	.short	0x005a
        /*001c*/ 	.short	0x0082
	.zero		2


//--------------------- .nv.info                  --------------------------
	.section	.nv.info,"",@"SHT_CUDA_INFO"
	.align	4


	//----- nvinfo : EIATTR_REGCOUNT
	.align		4
        /*0000*/ 	.byte	0x04, 0x2f
        /*0002*/ 	.short	(.L_2 - .L_1)
	.align		4
.L_1:
        /*0004*/ 	.word	index@(attn_fwd)
        /*0008*/ 	.word	0x000000fa


	//----- nvinfo : EIATTR_FRAME_SIZE
	.align		4
.L_2:
        /*000c*/ 	.byte	0x04, 0x11
        /*000e*/ 	.short	(.L_4 - .L_3)
	.align		4
.L_3:
        /*0010*/ 	.word	index@(attn_fwd)
        /*0014*/ 	.word	0x00000000


	//----- nvinfo : EIATTR_MIN_STACK_SIZE
	.align		4
.L_4:
        /*0018*/ 	.byte	0x04, 0x12
        /*001a*/ 	.short	(.L_6 - .L_5)
	.align		4
.L_5:
        /*001c*/ 	.word	index@(attn_fwd)
        /*0020*/ 	.word	0x00000000
.L_6:


//--------------------- .nv.compat                --------------------------
	.section	.nv.compat,"",@"SHT_CUDA_COMPAT_INFO"
	.align	4
        /*0000*/ 	.byte	0x02, 0x09, 0x01, 0x00, 0x02, 0x02, 0x04, 0x00, 0x02, 0x05, 0x05, 0x00, 0x03, 0x07, 0x01, 0x01
        /*0010*/ 	.byte	0x02, 0x03, 0x00, 0x00, 0x02, 0x06, 0x01, 0x00, 0x04, 0x0b, 0x08, 0x00, 0x00, 0x00, 0x00, 0x00
        /*0020*/ 	.byte	0x00, 0x00, 0x00, 0x00


//--------------------- .nv.info.attn_fwd         --------------------------
	.section	.nv.info.attn_fwd,"",@"SHT_CUDA_INFO"
	.sectionflags	@""
	.align	4


	//----- nvinfo : EIATTR_CUDA_API_VERSION
	.align		4
        /*0000*/ 	.byte	0x04, 0x37
        /*0002*/ 	.short	(.L_8 - .L_7)
.L_7:
        /*0004*/ 	.word	0x00000082


	//----- nvinfo : EIATTR_KPARAM_INFO
	.align		4
.L_8:
        /*0008*/ 	.byte	0x04, 0x17
        /*000a*/ 	.short	(.L_10 - .L_9)
.L_9:
        /*000c*/ 	.word	0x00000000
        /*0010*/ 	.short	0x0019
        /*0012*/ 	.short	0x0080
        /*0014*/ 	.byte	0x00, 0xf4, 0x21, 0x00


	//----- nvinfo : EIATTR_KPARAM_INFO
	.align		4
.L_10:
        /*0018*/ 	.byte	0x04, 0x17
        /*001a*/ 	.short	(.L_12 - .L_11)
.L_11:
        /*001c*/ 	.word	0x00000000
        /*0020*/ 	.short	0x0018
        /*0022*/ 	.short	0x0078
        /*0024*/ 	.byte	0x00, 0xf4, 0x21, 0x00


	//----- nvinfo : EIATTR_KPARAM_INFO
	.align		4
.L_12:
        /*0028*/ 	.byte	0x04, 0x17
        /*002a*/ 	.short	(.L_14 - .L_13)
.L_13:
        /*002c*/ 	.word	0x00000000
        /*0030*/ 	.short	0x0017
        /*0032*/ 	.short	0x0070
        /*0034*/ 	.byte	0x00, 0xf0, 0x11, 0x00


	//----- nvinfo : EIATTR_KPARAM_INFO
	.align		4
.L_14:
        /*0038*/ 	.byte	0x04, 0x17
        /*003a*/ 	.short	(.L_16 - .L_15)
.L_15:
        /*003c*/ 	.word	0x00000000
        /*0040*/ 	.short	0x0016
        /*0042*/ 	.short	0x006c
        /*0044*/ 	.byte	0x00, 0xf0, 0x11, 0x00


	//----- nvinfo : EIATTR_KPARAM_INFO
	.align		4
.L_16:
        /*0048*/ 	.byte	0x04, 0x17
        /*004a*/ 	.short	(.L_18 - .L_17)
.L_17:
        /*004c*/ 	.word	0x00000000
        /*0050*/ 	.short	0x0015
        /*0052*/ 	.short	0x0068
        /*0054*/ 	.byte	0x00, 0xf0, 0x11, 0x00


	//----- nvinfo : EIATTR_KPARAM_INFO
	.align		4
.L_18:
        /*0058*/ 	.byte	0x04, 0x17
        /*005a*/ 	.short	(.L_20 - .L_19)
.L_19:
        /*005c*/ 	.word	0x00000000
        /*0060*/ 	.short	0x0014
        /*0062*/ 	.short	0x0064
        /*0064*/ 	.byte	0x00, 0xf0, 0x11, 0x00


	//----- nvinfo : EIATTR_KPARAM_INFO
	.align		4
.L_20:
        /*0068*/ 	.byte	0x04, 0x17
        /*006a*/ 	.short	(.L_22 - .L_21)
.L_21:
        /*006c*/ 	.word	0x00000000
        /*0070*/ 	.short	0x0013
        /*0072*/ 	.short	0x0060
        /*0074*/ 	.byte	0x00, 0xf0, 0x11, 0x00


	//----- nvinfo : EIATTR_KPARAM_INFO
	.align		4
.L_22:
        /*0078*/ 	.byte	0x04, 0x17
        /*007a*/ 	.short	(.L_24 - .L_23)
.L_23:
        /*007c*/ 	.word	0x00000000
        /*0080*/ 	.short	0x0012
        /*0082*/ 	.short	0x005c
        /*0084*/ 	.byte	0x00, 0xf0, 0x11, 0x00


	//----- nvinfo : EIATTR_KPARAM_INFO
	.align		4
.L_24:
        /*0088*/ 	.byte	0x04, 0x17
        /*008a*/ 	.short	(.L_26 - .L_25)
.L_25:
        /*008c*/ 	.word	0x00000000
        /*0090*/ 	.short	0x0011
        /*0092*/ 	.short	0x0058
        /*0094*/ 	.byte	0x00, 0xf0, 0x11, 0x00


	//----- nvinfo : EIATTR_KPARAM_INFO
	.align		4
.L_26:
        /*0098*/ 	.byte	0x04, 0x17
        /*009a*/ 	.short	(.L_28 - .L_27)
.L_27:
        /*009c*/ 	.word	0x00000000
        /*00a0*/ 	.short	0x0010
        /*00a2*/ 	.short	0x0054
        /*00a4*/ 	.byte	0x00, 0xf0, 0x11, 0x00


	//----- nvinfo : EIATTR_KPARAM_INFO
	.align		4
.L_28:
        /*00a8*/ 	.byte	0x04, 0x17
        /*00aa*/ 	.short	(.L_30 - .L_29)
.L_29:
        /*00ac*/ 	.word	0x00000000
        /*00b0*/ 	.short	0x000f
        /*00b2*/ 	.short	0x0050
        /*00b4*/ 	.byte	0x00, 0xf0, 0x11, 0x00


	//----- nvinfo : EIATTR_KPARAM_INFO
	.align		4
.L_30:
        /*00b8*/ 	.byte	0x04, 0x17
        /*00ba*/ 	.short	(.L_32 - .L_31)
.L_31:
        /*00bc*/ 	.word	0x00000000
        /*00c0*/ 	.short	0x000e
        /*00c2*/ 	.short	0x004c
        /*00c4*/ 	.byte	0x00, 0xf0, 0x11, 0x00


	//----- nvinfo : EIATTR_KPARAM_INFO
	.align		4
.L_32:
        /*00c8*/ 	.byte	0x04, 0x17
        /*00ca*/ 	.short	(.L_34 - .L_33)
.L_33:
        /*00cc*/ 	.word	0x00000000
        /*00d0*/ 	.short	0x000d
        /*00d2*/ 	.short	0x0048
        /*00d4*/ 	.byte	0x00, 0xf0, 0x11, 0x00


	//----- nvinfo : EIATTR_KPARAM_INFO
	.align		4
.L_34:
        /*00d8*/ 	.byte	0x04, 0x17
        /*00da*/ 	.short	(.L_36 - .L_35)
.L_35:
        /*00dc*/ 	.word	0x00000000
        /*00e0*/ 	.short	0x000c
        /*00e2*/ 	.short	0x0044
        /*00e4*/ 	.byte	0x00, 0xf0, 0x11, 0x00


	//----- nvinfo : EIATTR_KPARAM_INFO
	.align		4
.L_36:
        /*00e8*/ 	.byte	0x04, 0x17
        /*00ea*/ 	.short	(.L_38 - .L_37)
.L_37:
        /*00ec*/ 	.word	0x00000000
        /*00f0*/ 	.short	0x000b
        /*00f2*/ 	.short	0x0040
        /*00f4*/ 	.byte	0x00, 0xf0, 0x11, 0x00


	//----- nvinfo : EIATTR_KPARAM_INFO
	.align		4
.L_38:
        /*00f8*/ 	.byte	0x04, 0x17
        /*00fa*/ 	.short	(.L_40 - .L_39)
.L_39:
        /*00fc*/ 	.word	0x00000000
        /*0100*/ 	.short	0x000a
        /*0102*/ 	.short	0x003c
        /*0104*/ 	.byte	0x00, 0xf0, 0x11, 0x00


	//----- nvinfo : EIATTR_KPARAM_INFO
	.align		4
.L_40:
        /*0108*/ 	.byte	0x04, 0x17
        /*010a*/ 	.short	(.L_42 - .L_41)
.L_41:
        /*010c*/ 	.word	0x00000000
        /*0110*/ 	.short	0x0009
        /*0112*/ 	.short	0x0038
        /*0114*/ 	.byte	0x00, 0xf0, 0x11, 0x00


	//----- nvinfo : EIATTR_KPARAM_INFO
	.align		4
.L_42:
        /*0118*/ 	.byte	0x04, 0x17
        /*011a*/ 	.short	(.L_44 - .L_43)
.L_43:
        /*011c*/ 	.word	0x00000000
        /*0120*/ 	.short	0x0008
        /*0122*/ 	.short	0x0034
        /*0124*/ 	.byte	0x00, 0xf0, 0x11, 0x00


	//----- nvinfo : EIATTR_KPARAM_INFO
	.align		4
.L_44:
        /*0128*/ 	.byte	0x04, 0x17
        /*012a*/ 	.short	(.L_46 - .L_45)
.L_45:
        /*012c*/ 	.word	0x00000000
        /*0130*/ 	.short	0x0007
        /*0132*/ 	.short	0x0030
        /*0134*/ 	.byte	0x00, 0xf0, 0x11, 0x00


	//----- nvinfo : EIATTR_KPARAM_INFO
	.align		4
.L_46:
        /*0138*/ 	.byte	0x04, 0x17
        /*013a*/ 	.short	(.L_48 - .L_47)
.L_47:
        /*013c*/ 	.word	0x00000000
        /*0140*/ 	.short	0x0006
        /*0142*/ 	.short	0x002c
        /*0144*/ 	.byte	0x00, 0xf0, 0x11, 0x00


	//----- nvinfo : EIATTR_KPARAM_INFO
	.align		4
.L_48:
        /*0148*/ 	.byte	0x04, 0x17
        /*014a*/ 	.short	(.L_50 - .L_49)
.L_49:
        /*014c*/ 	.word	0x00000000
        /*0150*/ 	.short	0x0005
        /*0152*/ 	.short	0x0028
        /*0154*/ 	.byte	0x00, 0xf0, 0x11, 0x00


	//----- nvinfo : EIATTR_KPARAM_INFO
	.align		4
.L_50:
        /*0158*/ 	.byte	0x04, 0x17
        /*015a*/ 	.short	(.L_52 - .L_51)
.L_51:
        /*015c*/ 	.word	0x00000000
        /*0160*/ 	.short	0x0004
        /*0162*/ 	.short	0x0020
        /*0164*/ 	.byte	0x00, 0xf4, 0x21, 0x00


	//----- nvinfo : EIATTR_KPARAM_INFO
	.align		4
.L_52:
        /*0168*/ 	.byte	0x04, 0x17
        /*016a*/ 	.short	(.L_54 - .L_53)
.L_53:
        /*016c*/ 	.word	0x00000000
        /*0170*/ 	.short	0x0003
        /*0172*/ 	.short	0x0018
        /*0174*/ 	.byte	0x00, 0xf4, 0x21, 0x00


	//----- nvinfo : EIATTR_KPARAM_INFO
	.align		4
.L_54:
        /*0178*/ 	.byte	0x04, 0x17
        /*017a*/ 	.short	(.L_56 - .L_55)
.L_55:
        /*017c*/ 	.word	0x00000000
        /*0180*/ 	.short	0x0002
        /*0182*/ 	.short	0x0010
        /*0184*/ 	.byte	0x00, 0xf4, 0x21, 0x00


	//----- nvinfo : EIATTR_KPARAM_INFO
	.align		4
.L_56:
        /*0188*/ 	.byte	0x04, 0x17
        /*018a*/ 	.short	(.L_58 - .L_57)
.L_57:
        /*018c*/ 	.word	0x00000000
        /*0190*/ 	.short	0x0001
        /*0192*/ 	.short	0x0008
        /*0194*/ 	.byte	0x00, 0xf4, 0x21, 0x00


	//----- nvinfo : EIATTR_KPARAM_INFO
	.align		4
.L_58:
        /*0198*/ 	.byte	0x04, 0x17
        /*019a*/ 	.short	(.L_60 - .L_59)
.L_59:
        /*019c*/ 	.word	0x00000000
        /*01a0*/ 	.short	0x0000
        /*01a2*/ 	.short	0x0000
        /*01a4*/ 	.byte	0x00, 0xf4, 0x21, 0x00


	//----- nvinfo : EIATTR_SPARSE_MMA_MASK
	.align		4
.L_60:
        /*01a8*/ 	.byte	0x03, 0x50
        /*01aa*/ 	.short	0x0000


	//----- nvinfo : EIATTR_MAXREG_COUNT
	.align		4
        /*01ac*/ 	.byte	0x03, 0x1b
        /*01ae*/ 	.short	0x00ff


	//----- nvinfo : EIATTR_NUM_BARRIERS
	.align		4
        /*01b0*/ 	.byte	0x02, 0x4c
        /*01b2*/ 	.byte	0x01
	.zero		1


	//----- nvinfo : EIATTR_MERCURY_ISA_VERSION
	.align		4
        /*01b4*/ 	.byte	0x03, 0x5f
        /*01b6*/ 	.short	0x0101


	//----- nvinfo : EIATTR_COOP_GROUP_MASK_REGIDS
	.align		4
        /*01b8*/ 	.byte	0x04, 0x29
        /*01ba*/ 	.short	(.L_62 - .L_61)


	//   ....[0]....
.L_61:
        /*01bc*/ 	.word	0xffffffff


	//   ....[1]....
        /*01c0*/ 	.word	0xffffffff


	//   ....[2]....
        /*01c4*/ 	.word	0xffffffff


	//   ....[3]....
        /*01c8*/ 	.word	0xffffffff


	//   ....[4]....
        /*01cc*/ 	.word	0xffffffff


	//   ....[5]....
        /*01d0*/ 	.word	0xffffffff


	//   ....[6]....
        /*01d4*/ 	.word	0xffffffff


	//   ....[7]....
        /*01d8*/ 	.word	0xffffffff


	//----- nvinfo : EIATTR_COOP_GROUP_INSTR_OFFSETS
	.align		4
.L_62:
        /*01dc*/ 	.byte	0x04, 0x28
        /*01de*/ 	.short	(.L_64 - .L_63)


	//   ....[0]....
.L_63:
        /*01e0*/ 	.word	0x00003c90


	//   ....[1]....
        /*01e4*/ 	.word	0x00003e90


	//   ....[2]....
        /*01e8*/ 	.word	0x00003f10


	//   ....[3]....
        /*01ec*/ 	.word	0x00003f70


	//   ....[4]....
        /*01f0*/ 	.word	0x00004ab0


	//   ....[5]....
        /*01f4*/ 	.word	0x00004ac0


	//   ....[6]....
        /*01f8*/ 	.word	0x00004b10


	//   ....[7]....
        /*01fc*/ 	.word	0x00004b30


	//----- nvinfo : EIATTR_EXIT_INSTR_OFFSETS
	.align		4
.L_64:
        /*0200*/ 	.byte	0x04, 0x1c
        /*0202*/ 	.short	(.L_66 - .L_65)


	//   ....[0]....
.L_65:
        /*0204*/ 	.word	0x00007920


	//   ....[1]....
        /*0208*/ 	.word	0x00007950


	//----- nvinfo : EIATTR_REQNTID
	.align		4
.L_66:
        /*020c*/ 	.byte	0x04, 0x10
        /*020e*/ 	.short	(.L_68 - .L_67)
.L_67:
        /*0210*/ 	.word	0x00000080
        /*0214*/ 	.word	0x00000001
        /*0218*/ 	.word	0x00000001


	//----- nvinfo : EIATTR_CBANK_PARAM_SIZE
	.align		4
.L_68:
        /*021c*/ 	.byte	0x03, 0x19
        /*021e*/ 	.short	0x0088


	//----- nvinfo : EIATTR_PARAM_CBANK
	.align		4
        /*0220*/ 	.byte	0x04, 0x0a
        /*0222*/ 	.short	(.L_70 - .L_69)
	.align		4
.L_69:
        /*0224*/ 	.word	index@(.nv.constant0.attn_fwd)
        /*0228*/ 	.short	0x0210
        /*022a*/ 	.short	0x0088


	//----- nvinfo : EIATTR_SW_WAR
	.align		4
.L_70:
        /*022c*/ 	.byte	0x04, 0x36
        /*022e*/ 	.short	(.L_72 - .L_71)
.L_71:
        /*0230*/ 	.word	0x00000008
.L_72:


//--------------------- .nv.callgraph             --------------------------
	.section	.nv.callgraph,"",@"SHT_CUDA_CALLGRAPH"
	.align	4
	.sectionentsize	8
	.align		4
        /*0000*/ 	.word	0x00000000
	.align		4
        /*0004*/ 	.word	0xffffffff
	.align		4
        /*0008*/ 	.word	0x00000000
	.align		4
        /*000c*/ 	.word	0xfffffffe
	.align		4
        /*0010*/ 	.word	0x00000000
	.align		4
        /*0014*/ 	.word	0xfffffffd
	.align		4
        /*0018*/ 	.word	0x00000000
	.align		4
        /*001c*/ 	.word	0xfffffffc


//--------------------- .nv.constant4             --------------------------
	.section	.nv.constant4,"a",@progbits
	.align	8
	.align		8
.nv.constant4:
        /*0000*/ 	.dword	_$_str


//--------------------- .text.attn_fwd            --------------------------
	.section	.text.attn_fwd,"ax",@progbits
	.align	128
        .global         attn_fwd
        .type           attn_fwd,@function
        .size           attn_fwd,(.L_x_3 - attn_fwd)
        .other          attn_fwd,@"STO_CUDA_ENTRY STV_DEFAULT"
attn_fwd:
.text.attn_fwd:
[----:B------:R-:W-:Y:S01]  /*0000*/  LDC R1, c[0x0][0x28] ;  /* 0x00000a00ff017b82 */ /* 0x000fe20000000800 */
[----:B------:R-:W0:Y:S07]  /*0010*/  S2R R189, SR_CTAID.X ;  /* 0x0000000000bd7919 */ /* 0x000e2e0000002500 */
[----:B------:R-:W1:Y:S01]  /*0020*/  S2UR UR16, SR_CTAID.Y ;  /* 0x00000000001079c3 */ /* 0x000e620000002600 */
[----:B------:R-:W-:Y:S01]  /*0030*/  ULDC.64 UR4, c[0x0][0x240] ;  /* 0x0000900000047ab9 */ /* 0x000fe20000000a00 */
[----:B------:R-:W-:Y:S01]  /*0040*/  ULDC.64 UR44, c[0x0][0x208] ;  /* 0x00008200002c7ab9 */ /* 0x000fe20000000a00 */
[----:B------:R-:W2:Y:S05]  /*0050*/  S2R R180, SR_TID.X ;  /* 0x0000000000b47919 */ /* 0x000eaa0000002100 */
[----:B------:R-:W3:Y:S08]  /*0060*/  LDC R7, c[0x0][0x248] ;  /* 0x00009200ff077b82 */ /* 0x000ef00000000800 */
[----:B------:R-:W4:Y:S01]  /*0070*/  LDC.64 R8, c[0x0][0x210] ;  /* 0x00008400ff087b82 */ /* 0x000f220000000a00 */
[----:B-1----:R-:W-:-:S04]  /*0080*/  UIMAD UR4, UR16, UR4, URZ ;  /* 0x00000004100472a4 */ /* 0x002fc8000f8e023f */
[----:B------:R-:W-:Y:S01]  /*0090*/  USHF.L.U32 UR6, UR4, 0x1, URZ ;  /* 0x0000000104067899 */ /* 0x000fe2000800063f */
[----:B0-----:R-:W-:Y:S01]  /*00a0*/  IMAD.SHL.U32 R189, R189, 0x40, RZ ;  /* 0x00000040bdbd7824 */ /* 0x001fe200078e00ff */
[----:B--2---:R-:W-:-:S04]  /*00b0*/  SHF.R.U32.HI R2, RZ, 0x6, R180 ;  /* 0x00000006ff027819 */ /* 0x004fc800000116b4 */
[----:B------:R-:W-:Y:S02]  /*00c0*/  LOP3.LUT R179, R189, 0x3f, R180, 0xf8, !PT ;  /* 0x0000003fbdb37812 */ /* 0x000fe400078ef8b4 */
[----:B------:R-:W-:-:S03]  /*00d0*/  SGXT.U32 R2, R2, 0x1 ;  /* 0x000000010202781a */ /* 0x000fc60000000000 */
[----:B------:R-:W-:Y:S01]  /*00e0*/  IMAD R0, R179, UR5, RZ ;  /* 0x00000005b3007c24 */ /* 0x000fe2000f8e02ff */
[----:B------:R-:W-:Y:S01]  /*00f0*/  UIMAD.WIDE UR4, UR4, 0x2, URZ ;  /* 0x00000002040478a5 */ /* 0x000fe2000f8e023f */
[----:B---3--:R-:W-:Y:S02]  /*0100*/  IMAD R5, R2, R7, RZ ;  /* 0x0000000702057224 */ /* 0x008fe400078e02ff */
[C---:B------:R-:W-:Y:S02]  /*0110*/  IMAD.SHL.U32 R3, R0.reuse, 0x2, RZ ;  /* 0x0000000200037824 */ /* 0x040fe400078e00ff */
[----:B------:R-:W-:-:S03]  /*0120*/  IMAD.HI R0, R0, 0x2, RZ ;  /* 0x0000000200007827 */ /* 0x000fc600078e02ff */
[----:B----4-:R-:W-:Y:S01]  /*0130*/  IADD3 R4, P0, P1, R3, UR6, R8 ;  /* 0x0000000603047c10 */ /* 0x010fe2000f91e008 */
[----:B------:R-:W-:-:S03]  /*0140*/  IMAD R3, R7, 0x2, R5 ;  /* 0x0000000207037824 */ /* 0x000fc600078e0205 */
[----:B------:R-:W-:Y:S01]  /*0150*/  IADD3.X R0, R0, UR5, R9, P0, P1 ;  /* 0x0000000500007c10 */ /* 0x000fe200087e2409 */
[----:B------:R-:W-:Y:S01]  /*0160*/  IMAD R13, R7, 0x2, R3 ;  /* 0x00000002070d7824 */ /* 0x000fe200078e0203 */
[-C--:B------:R-:W-:Y:S02]  /*0170*/  LEA R8, P0, R5, R4.reuse, 0x1 ;  /* 0x0000000405087211 */ /* 0x080fe400078008ff */
[----:B------:R-:W-:Y:S02]  /*0180*/  LEA R10, P1, R3, R4, 0x1 ;  /* 0x00000004030a7211 */ /* 0x000fe400078208ff */
[----:B------:R-:W-:Y:S01]  /*0190*/  LEA.HI.X.SX32 R9, R5, R0, 0x1, P0 ;  /* 0x0000000005097211 */ /* 0x000fe200000f0eff */
[----:B------:R-:W-:Y:S01]  /*01a0*/  IMAD R5, R7, 0x2, R13 ;  /* 0x0000000207057824 */ /* 0x000fe200078e020d */
[----:B------:R-:W-:Y:S02]  /*01b0*/  LEA R12, P0, R13, R4, 0x1 ;  /* 0x000000040d0c7211 */ /* 0x000fe400078008ff */
[-C--:B------:R-:W-:Y:S01]  /*01c0*/  LEA.HI.X.SX32 R11, R3, R0.reuse, 0x1, P1 ;  /* 0x00000000030b7211 */ /* 0x080fe200008f0eff */
[----:B------:R-:W-:Y:S01]  /*01d0*/  IMAD R17, R7, 0x2, R5 ;  /* 0x0000000207117824 */ /* 0x000fe200078e0205 */
[----:B------:R-:W-:Y:S01]  /*01e0*/  LEA.HI.X.SX32 R13, R13, R0, 0x1, P0 ;  /* 0x000000000d0d7211 */ /* 0x000fe200000f0eff */
[----:B------:R0:W2:Y:S02]  /*01f0*/  LDG.E.U16 R3, desc[UR44][R8.64] ;  /* 0x0000002c08037981 */ /* 0x0000a4000c1e1500 */
[----:B------:R-:W-:Y:S01]  /*0200*/  IMAD R19, R7, 0x2, R17 ;  /* 0x0000000207137824 */ /* 0x000fe200078e0211 */
[-C--:B------:R-:W-:Y:S01]  /*0210*/  LEA R14, P0, R5, R4.reuse, 0x1 ;  /* 0x00000004050e7211 */ /* 0x080fe200078008ff */
[----:B------:R1:W3:Y:S01]  /*0220*/  LDG.E.U16 R2, desc[UR44][R10.64] ;  /* 0x0000002c0a027981 */ /* 0x0002e2000c1e1500 */
[----:B------:R-:W-:-:S02]  /*0230*/  LEA R16, P1, R17, R4, 0x1 ;  /* 0x0000000411107211 */ /* 0x000fc400078208ff */
[----:B------:R-:W-:Y:S01]  /*0240*/  LEA.HI.X.SX32 R15, R5, R0, 0x1, P0 ;  /* 0x00000000050f7211 */ /* 0x000fe200000f0eff */
[----:B0-----:R-:W-:Y:S01]  /*0250*/  IMAD R9, R7, 0x2, R19 ;  /* 0x0000000207097824 */ /* 0x001fe200078e0213 */
[----:B------:R-:W-:Y:S01]  /*0260*/  LEA R18, P0, R19, R4, 0x1 ;  /* 0x0000000413127211 */ /* 0x000fe200078008ff */
[----:B------:R0:W4:Y:S01]  /*0270*/  LDG.E.U16 R5, desc[UR44][R12.64] ;  /* 0x0000002c0c057981 */ /* 0x000122000c1e1500 */
[-C--:B------:R-:W-:Y:S01]  /*0280*/  LEA.HI.X.SX32 R17, R17, R0.reuse, 0x1, P1 ;  /* 0x0000000011117211 */ /* 0x080fe200008f0eff */
[----:B-1----:R-:W-:Y:S01]  /*0290*/  IMAD R11, R7, 0x2, R9 ;  /* 0x00000002070b7824 */ /* 0x002fe200078e0209 */
[----:B------:R-:W-:Y:S01]  /*02a0*/  LEA.HI.X.SX32 R19, R19, R0, 0x1, P0 ;  /* 0x0000000013137211 */ /* 0x000fe200000f0eff */
[----:B------:R1:W5:Y:S01]  /*02b0*/  LDG.E.U16 R6, desc[UR44][R14.64] ;  /* 0x0000002c0e067981 */ /* 0x000362000c1e1500 */
[----:B------:R-:W-:Y:S01]  /*02c0*/  LEA R8, P0, R9, R4, 0x1 ;  /* 0x0000000409087211 */ /* 0x000fe200078008ff */
[----:B------:R-:W-:Y:S02]  /*02d0*/  IMAD R21, R7, 0x2, R11 ;  /* 0x0000000207157824 */ /* 0x000fe400078e020b */
[----:B------:R1:W3:Y:S01]  /*02e0*/  LDG.E.U16 R45, desc[UR44][R16.64] ;  /* 0x0000002c102d7981 */ /* 0x0002e2000c1e1500 */
[----:B------:R-:W-:Y:S01]  /*02f0*/  LEA.HI.X.SX32 R9, R9, R0, 0x1, P0 ;  /* 0x0000000009097211 */ /* 0x000fe200000f0eff */
[----:B------:R-:W-:Y:S01]  /*0300*/  IMAD R23, R7, 0x2, R21 ;  /* 0x0000000207177824 */ /* 0x000fe200078e0215 */
[-C--:B------:R-:W-:Y:S01]  /*0310*/  LEA R10, P0, R11, R4.reuse, 0x1 ;  /* 0x000000040b0a7211 */ /* 0x080fe200078008ff */
[----:B------:R1:W4:Y:S01]  /*0320*/  LDG.E.U16 R24, desc[UR44][R18.64] ;  /* 0x0000002c12187981 */ /* 0x000322000c1e1500 */
[----:B0-----:R-:W-:-:S02]  /*0330*/  LEA R12, P1, R21, R4, 0x1 ;  /* 0x00000004150c7211 */ /* 0x001fc400078208ff */
[----:B------:R-:W-:Y:S01]  /*0340*/  LEA.HI.X.SX32 R11, R11, R0, 0x1, P0 ;  /* 0x000000000b0b7211 */ /* 0x000fe200000f0eff */
[----:B------:R0:W5:Y:S01]  /*0350*/  LDG.E.U16 R26, desc[UR44][R8.64] ;  /* 0x0000002c081a7981 */ /* 0x000162000c1e1500 */
[----:B-1----:R-:W-:Y:S01]  /*0360*/  LEA R14, P0, R23, R4, 0x1 ;  /* 0x00000004170e7211 */ /* 0x002fe200078008ff */
[----:B------:R-:W-:Y:S01]  /*0370*/  IMAD R17, R7, 0x2, R23 ;  /* 0x0000000207117824 */ /* 0x000fe200078e0217 */
[-C--:B------:R-:W-:Y:S01]  /*0380*/  LEA.HI.X.SX32 R13, R21, R0.reuse, 0x1, P1 ;  /* 0x00000000150d7211 */ /* 0x080fe200008f0eff */
[----:B------:R-:W5:Y:S01]  /*0390*/  LDG.E.U16 R28, desc[UR44][R10.64] ;  /* 0x0000002c0a1c7981 */ /* 0x000f62000c1e1500 */
[----:B------:R-:W-:Y:S01]  /*03a0*/  LEA.HI.X.SX32 R15, R23, R0, 0x1, P0 ;  /* 0x00000000170f7211 */ /* 0x000fe200000f0eff */
[----:B------:R-:W-:Y:S01]  /*03b0*/  IMAD R19, R7, 0x2, R17 ;  /* 0x0000000207137824 */ /* 0x000fe200078e0211 */
[----:B------:R-:W-:Y:S01]  /*03c0*/  LEA R16, P0, R17, R4, 0x1 ;  /* 0x0000000411107211 */ /* 0x000fe200078008ff */
[----:B------:R1:W4:Y:S02]  /*03d0*/  LDG.E.U16 R47, desc[UR44][R12.64] ;  /* 0x0000002c0c2f7981 */ /* 0x000324000c1e1500 */
[----:B------:R-:W-:Y:S01]  /*03e0*/  IMAD R21, R7, 0x2, R19 ;  /* 0x0000000207157824 */ /* 0x000fe200078e0213 */
[----:B------:R-:W-:Y:S01]  /*03f0*/  LEA.HI.X.SX32 R17, R17, R0, 0x1, P0 ;  /* 0x0000000011117211 */ /* 0x000fe200000f0eff */
[----:B------:R1:W5:Y:S01]  /*0400*/  LDG.E.U16 R30, desc[UR44][R14.64] ;  /* 0x0000002c0e1e7981 */ /* 0x000362000c1e1500 */
[-C--:B0-----:R-:W-:Y:S01]  /*0410*/  LEA R8, P0, R19, R4.reuse, 0x1 ;  /* 0x0000000413087211 */ /* 0x081fe200078008ff */
[----:B------:R-:W-:Y:S01]  /*0420*/  IMAD R23, R7, 0x2, R21 ;  /* 0x0000000207177824 */ /* 0x000fe200078e0215 */
[----:B------:R-:W-:Y:S01]  /*0430*/  LEA R18, P1, R21, R4, 0x1 ;  /* 0x0000000415127211 */ /* 0x000fe200078208ff */
[----:B------:R0:W5:Y:S01]  /*0440*/  LDG.E.U16 R32, desc[UR44][R16.64] ;  /* 0x0000002c10207981 */ /* 0x000162000c1e1500 */
[----:B------:R-:W-:Y:S01]  /*0450*/  LEA.HI.X.SX32 R9, R19, R0, 0x1, P0 ;  /* 0x0000000013097211 */ /* 0x000fe200000f0eff */
[----:B-1----:R-:W-:Y:S01]  /*0460*/  IMAD R13, R7, 0x2, R23 ;  /* 0x00000002070d7824 */ /* 0x002fe200078e0217 */
[----:B------:R-:W-:-:S03]  /*0470*/  LEA R10, P0, R23, R4, 0x1 ;  /* 0x00000004170a7211 */ /* 0x000fc600078008ff */
[----:B------:R-:W-:Y:S01]  /*0480*/  IMAD R15, R7, 0x2, R13 ;  /* 0x00000002070f7824 */ /* 0x000fe200078e020d */
[-C--:B------:R-:W-:Y:S01]  /*0490*/  LEA.HI.X.SX32 R11, R23, R0.reuse, 0x1, P0 ;  /* 0x00000000170b7211 */ /* 0x080fe200000f0eff */
[----:B------:R1:W5:Y:S01]  /*04a0*/  LDG.E.U16 R34, desc[UR44][R8.64] ;  /* 0x0000002c08227981 */ /* 0x000362000c1e1500 */
[----:B------:R-:W-:Y:S01]  /*04b0*/  LEA.HI.X.SX32 R19, R21, R0, 0x1, P1 ;  /* 0x0000000015137211 */ /* 0x000fe200008f0eff */
[----:B------:R-:W-:Y:S01]  /*04c0*/  IMAD R21, R7, 0x2, R15 ;  /* 0x0000000207157824 */ /* 0x000fe200078e020f */
[----:B------:R-:W-:Y:S01]  /*04d0*/  LEA R12, P0, R13, R4, 0x1 ;  /* 0x000000040d0c7211 */ /* 0x000fe200078008ff */
[----:B------:R-:W5:Y:S02]  /*04e0*/  LDG.E.U16 R36, desc[UR44][R10.64] ;  /* 0x0000002c0a247981 */ /* 0x000f64000c1e1500 */
[----:B------:R-:W-:Y:S01]  /*04f0*/  IMAD R23, R7, 0x2, R21 ;  /* 0x0000000207177824 */ /* 0x000fe200078e0215 */
[----:B------:R-:W-:Y:S01]  /*0500*/  LEA.HI.X.SX32 R13, R13, R0, 0x1, P0 ;  /* 0x000000000d0d7211 */ /* 0x000fe200000f0eff */
[----:B------:R1:W5:Y:S01]  /*0510*/  LDG.E.U16 R49, desc[UR44][R18.64] ;  /* 0x0000002c12317981 */ /* 0x000362000c1e1500 */
[----:B------:R-:W-:-:S02]  /*0520*/  LEA R14, P0, R15, R4, 0x1 ;  /* 0x000000040f0e7211 */ /* 0x000fc400078008ff */
[----:B0-----:R-:W-:Y:S01]  /*0530*/  LEA R16, P1, R21, R4, 0x1 ;  /* 0x0000000415107211 */ /* 0x001fe200078208ff */
[----:B------:R0:W5:Y:S01]  /*0540*/  LDG.E.U16 R38, desc[UR44][R12.64] ;  /* 0x0000002c0c267981 */ /* 0x000162000c1e1500 */
[----:B------:R-:W-:Y:S02]  /*0550*/  LEA.HI.X.SX32 R15, R15, R0, 0x1, P0 ;  /* 0x000000000f0f7211 */ /* 0x000fe400000f0eff */
[----:B-1----:R-:W-:Y:S01]  /*0560*/  LEA R8, P0, R23, R4, 0x1 ;  /* 0x0000000417087211 */ /* 0x002fe200078008ff */
[----:B------:R-:W-:-:S03]  /*0570*/  IMAD R19, R7, 0x2, R23 ;  /* 0x0000000207137824 */ /* 0x000fc600078e0217 */
[-C--:B------:R-:W-:Y:S01]  /*0580*/  LEA.HI.X.SX32 R9, R23, R0.reuse, 0x1, P0 ;  /* 0x0000000017097211 */ /* 0x080fe200000f0eff */
[----:B------:R1:W5:Y:S01]  /*0590*/  LDG.E.U16 R40, desc[UR44][R14.64] ;  /* 0x0000002c0e287981 */ /* 0x000362000c1e1500 */
[----:B------:R-:W-:Y:S01]  /*05a0*/  LEA.HI.X.SX32 R17, R21, R0, 0x1, P1 ;  /* 0x0000000015117211 */ /* 0x000fe200008f0eff */
[----:B------:R-:W-:Y:S01]  /*05b0*/  IMAD R21, R7, 0x2, R19 ;  /* 0x0000000207157824 */ /* 0x000fe200078e0213 */
[C---:B------:R-:W-:Y:S01]  /*05c0*/  LEA R10, P0, R19.reuse, R4, 0x1 ;  /* 0x00000004130a7211 */ /* 0x040fe200078008ff */
[----:B------:R-:W5:Y:S03]  /*05d0*/  LDG.E.U16 R42, desc[UR44][R8.64] ;  /* 0x0000002c082a7981 */ /* 0x000f66000c1e1500 */
[----:B------:R-:W-:Y:S01]  /*05e0*/  LEA.HI.X.SX32 R11, R19, R0, 0x1, P0 ;  /* 0x00000000130b7211 */ /* 0x000fe200000f0eff */
[----:B------:R-:W-:Y:S01]  /*05f0*/  IMAD R19, R7, 0x2, R21 ;  /* 0x0000000207137824 */ /* 0x000fe200078e0215 */
[----:B0-----:R-:W-:Y:S01]  /*0600*/  LEA R12, P0, R21, R4, 0x1 ;  /* 0x00000004150c7211 */ /* 0x001fe200078008ff */
[----:B------:R0:W5:Y:S02]  /*0610*/  LDG.E.U16 R51, desc[UR44][R16.64] ;  /* 0x0000002c10337981 */ /* 0x000164000c1e1500 */
[----:B------:R-:W-:Y:S01]  /*0620*/  IMAD R23, R7, 0x2, R19 ;  /* 0x0000000207177824 */ /* 0x000fe200078e0213 */
[----:B------:R-:W-:Y:S01]  /*0630*/  LEA.HI.X.SX32 R13, R21, R0, 0x1, P0 ;  /* 0x00000000150d7211 */ /* 0x000fe200000f0eff */
[----:B------:R0:W5:Y:S02]  /*0640*/  LDG.E.U16 R44, desc[UR44][R10.64] ;  /* 0x0000002c0a2c7981 */ /* 0x000164000c1e1500 */
[----:B------:R-:W-:Y:S01]  /*0650*/  IMAD R21, R7, 0x2, R23 ;  /* 0x0000000207157824 */ /* 0x000fe200078e0217 */
[----:B-1----:R-:W-:Y:S01]  /*0660*/  LEA R14, P0, R23, R4, 0x1 ;  /* 0x00000004170e7211 */ /* 0x002fe200078008ff */
[----:B------:R1:W5:Y:S02]  /*0670*/  LDG.E.U16 R46, desc[UR44][R12.64] ;  /* 0x0000002c0c2e7981 */ /* 0x000364000c1e1500 */
[----:B0-----:R-:W-:Y:S01]  /*0680*/  IMAD R17, R7, 0x2, R21 ;  /* 0x0000000207117824 */ /* 0x001fe200078e0215 */
[----:B------:R-:W-:-:S02]  /*0690*/  LEA.HI.X.SX32 R15, R23, R0, 0x1, P0 ;  /* 0x00000000170f7211 */ /* 0x000fc400000f0eff */
[-C--:B------:R-:W-:Y:S01]  /*06a0*/  LEA R8, P0, R21, R4.reuse, 0x1 ;  /* 0x0000000415087211 */ /* 0x080fe200078008ff */
[----:B------:R-:W-:Y:S01]  /*06b0*/  IMAD R23, R7, 0x2, R17 ;  /* 0x0000000207177824 */ /* 0x000fe200078e0211 */
[----:B------:R-:W-:Y:S01]  /*06c0*/  LEA R18, P1, R19, R4, 0x1 ;  /* 0x0000000413127211 */ /* 0x000fe200078208ff */
[----:B------:R-:W5:Y:S01]  /*06d0*/  LDG.E.U16 R48, desc[UR44][R14.64] ;  /* 0x0000002c0e307981 */ /* 0x000f62000c1e1500 */
[-C--:B------:R-:W-:Y:S01]  /*06e0*/  LEA.HI.X.SX32 R9, R21, R0.reuse, 0x1, P0 ;  /* 0x0000000015097211 */ /* 0x080fe200000f0eff */
[----:B------:R-:W-:Y:S01]  /*06f0*/  IMAD R21, R7, 0x2, R23 ;  /* 0x0000000207157824 */ /* 0x000fe200078e0217 */
[----:B------:R-:W-:-:S03]  /*0700*/  LEA.HI.X.SX32 R19, R19, R0, 0x1, P1 ;  /* 0x0000000013137211 */ /* 0x000fc600008f0eff */
[----:B------:R-:W-:Y:S01]  /*0710*/  IMAD R25, R7, 0x2, R21 ;  /* 0x0000000207197824 */ /* 0x000fe200078e0215 */
[----:B------:R-:W-:Y:S01]  /*0720*/  LEA R10, P0, R17, R4, 0x1 ;  /* 0x00000004110a7211 */ /* 0x000fe200078008ff */
[----:B------:R0:W5:Y:S02]  /*0730*/  LDG.E.U16 R53, desc[UR44][R18.64] ;  /* 0x0000002c12357981 */ /* 0x000164000c1e1500 */
[----:B------:R-:W-:Y:S01]  /*0740*/  IMAD R27, R7, 0x2, R25 ;  /* 0x00000002071b7824 */ /* 0x000fe200078e0219 */
[----:B------:R-:W-:Y:S01]  /*0750*/  LEA.HI.X.SX32 R11, R17, R0, 0x1, P0 ;  /* 0x00000000110b7211 */ /* 0x000fe200000f0eff */
[----:B------:R0:W5:Y:S01]  /*0760*/  LDG.E.U16 R50, desc[UR44][R8.64] ;  /* 0x0000002c08327981 */ /* 0x000162000c1e1500 */
[-C--:B-1----:R-:W-:Y:S02]  /*0770*/  LEA R12, P0, R21, R4.reuse, 0x1 ;  /* 0x00000004150c7211 */ /* 0x082fe400078008ff */
[----:B------:R-:W-:Y:S01]  /*0780*/  LEA R16, P1, R23, R4, 0x1 ;  /* 0x0000000417107211 */ /* 0x000fe200078208ff */
[----:B------:R-:W5:Y:S01]  /*0790*/  LDG.E.U16 R52, desc[UR44][R10.64] ;  /* 0x0000002c0a347981 */ /* 0x000f62000c1e1500 */
[----:B0-----:R-:W-:Y:S01]  /*07a0*/  IMAD R19, R7, 0x2, R27 ;  /* 0x0000000207137824 */ /* 0x001fe200078e021b */
[----:B------:R-:W-:-:S03]  /*07b0*/  LEA.HI.X.SX32 R13, R21, R0, 0x1, P0 ;  /* 0x00000000150d7211 */ /* 0x000fc600000f0eff */
[----:B------:R-:W-:Y:S01]  /*07c0*/  IMAD R21, R7, 0x2, R19 ;  /* 0x0000000207157824 */ /* 0x000fe200078e0213 */
[----:B------:R-:W-:Y:S01]  /*07d0*/  LEA.HI.X.SX32 R17, R23, R0, 0x1, P1 ;  /* 0x0000000017117211 */ /* 0x000fe200008f0eff */
[----:B------:R-:W5:Y:S01]  /*07e0*/  LDG.E.U16 R54, desc[UR44][R12.64] ;  /* 0x0000002c0c367981 */ /* 0x000f62000c1e1500 */
[----:B------:R-:W-:Y:S01]  /*07f0*/  LEA R14, P0, R25, R4, 0x1 ;  /* 0x00000004190e7211 */ /* 0x000fe200078008ff */
[----:B------:R-:W-:Y:S02]  /*0800*/  IMAD R23, R7, 0x2, R21 ;  /* 0x0000000207177824 */ /* 0x000fe400078e0215 */
[----:B------:R0:W5:Y:S01]  /*0810*/  LDG.E.U16 R55, desc[UR44][R16.64] ;  /* 0x0000002c10377981 */ /* 0x000162000c1e1500 */
[----:B------:R-:W-:Y:S01]  /*0820*/  LEA.HI.X.SX32 R15, R25, R0, 0x1, P0 ;  /* 0x00000000190f7211 */ /* 0x000fe200000f0eff */
[----:B------:R-:W-:Y:S01]  /*0830*/  IMAD R25, R7, 0x2, R23 ;  /* 0x0000000207197824 */ /* 0x000fe200078e0217 */
[----:B------:R-:W-:-:S03]  /*0840*/  LEA R8, P0, R27, R4, 0x1 ;  /* 0x000000041b087211 */ /* 0x000fc600078008ff */
[----:B------:R-:W-:Y:S01]  /*0850*/  IMAD R29, R7, 0x2, R25 ;  /* 0x00000002071d7824 */ /* 0x000fe200078e0219 */
[----:B------:R-:W-:Y:S01]  /*0860*/  LEA.HI.X.SX32 R9, R27, R0, 0x1, P0 ;  /* 0x000000001b097211 */ /* 0x000fe200000f0eff */
[----:B------:R1:W5:Y:S02]  /*0870*/  LDG.E.U16 R56, desc[UR44][R14.64] ;  /* 0x0000002c0e387981 */ /* 0x000364000c1e1500 */
[----:B0-----:R-:W-:Y:S01]  /*0880*/  IMAD R17, R7, 0x2, R29 ;  /* 0x0000000207117824 */ /* 0x001fe200078e021d */
[----:B------:R-:W-:Y:S01]  /*0890*/  LEA R10, P0, R21, R4, 0x1 ;  /* 0x00000004150a7211 */ /* 0x000fe200078008ff */
[----:B------:R0:W5:Y:S02]  /*08a0*/  LDG.E.U16 R57, desc[UR44][R8.64] ;  /* 0x0000002c08397981 */ /* 0x000164000c1e1500 */
[----:B------:R-:W-:Y:S01]  /*08b0*/  IMAD R27, R7, 0x2, R17 ;  /* 0x00000002071b7824 */ /* 0x000fe200078e0211 */
[----:B------:R-:W-:Y:S02]  /*08c0*/  LEA.HI.X.SX32 R11, R21, R0, 0x1, P0 ;  /* 0x00000000150b7211 */ /* 0x000fe400000f0eff */
[-C--:B------:R-:W-:Y:S01]  /*08d0*/  LEA R12, P0, R23, R4.reuse, 0x1 ;  /* 0x00000004170c7211 */ /* 0x080fe200078008ff */
[----:B------:R-:W-:Y:S01]  /*08e0*/  IMAD R21, R7, 0x2, R27 ;  /* 0x0000000207157824 */ /* 0x000fe200078e021b */
[----:B------:R-:W-:Y:S01]  /*08f0*/  LEA R18, P1, R19, R4, 0x1 ;  /* 0x0000000413127211 */ /* 0x000fe200078208ff */
[----:B------:R0:W5:Y:S01]  /*0900*/  LDG.E.U16 R58, desc[UR44][R10.64] ;  /* 0x0000002c0a3a7981 */ /* 0x000162000c1e1500 */
[----:B------:R-:W-:Y:S01]  /*0910*/  LEA.HI.X.SX32 R13, R23, R0, 0x1, P0 ;  /* 0x00000000170d7211 */ /* 0x000fe200000f0eff */
[----:B------:R-:W-:Y:S01]  /*0920*/  IMAD R23, R7, 0x2, R21 ;  /* 0x0000000207177824 */ /* 0x000fe200078e0215 */
[----:B-1----:R-:W-:-:S03]  /*0930*/  LEA R14, P0, R25, R4, 0x1 ;  /* 0x00000004190e7211 */ /* 0x002fc600078008ff */
[----:B------:R-:W-:Y:S01]  /*0940*/  IMAD R31, R7, 0x2, R23 ;  /* 0x00000002071f7824 */ /* 0x000fe200078e0217 */
[----:B------:R-:W-:Y:S01]  /*0950*/  LEA.HI.X.SX32 R19, R19, R0, 0x1, P1 ;  /* 0x0000000013137211 */ /* 0x000fe200008f0eff */
[----:B------:R1:W5:Y:S01]  /*0960*/  LDG.E.U16 R60, desc[UR44][R12.64] ;  /* 0x0000002c0c3c7981 */ /* 0x000362000c1e1500 */
[----:B0-----:R-:W-:Y:S02]  /*0970*/  LEA R8, P1, R29, R4, 0x1 ;  /* 0x000000041d087211 */ /* 0x001fe400078208ff */
[----:B------:R-:W-:Y:S01]  /*0980*/  LEA.HI.X.SX32 R15, R25, R0, 0x1, P0 ;  /* 0x00000000190f7211 */ /* 0x000fe200000f0eff */
[----:B------:R-:W-:Y:S01]  /*0990*/  IMAD R25, R7, 0x2, R31 ;  /* 0x0000000207197824 */ /* 0x000fe200078e021f */
[----:B------:R-:W-:Y:S01]  /*09a0*/  LEA R16, P0, R17, R4, 0x1 ;  /* 0x0000000411107211 */ /* 0x000fe200078008ff */
[----:B------:R0:W5:Y:S01]  /*09b0*/  LDG.E.U16 R59, desc[UR44][R18.64] ;  /* 0x0000002c123b7981 */ /* 0x000162000c1e1500 */
[-C--:B------:R-:W-:Y:S01]  /*09c0*/  LEA.HI.X.SX32 R9, R29, R0.reuse, 0x1, P1 ;  /* 0x000000001d097211 */ /* 0x080fe200008f0eff */
[----:B------:R-:W-:Y:S01]  /*09d0*/  IMAD R29, R7, 0x2, R25 ;  /* 0x00000002071d7824 */ /* 0x000fe200078e0219 */
[----:B------:R-:W-:Y:S01]  /*09e0*/  LEA.HI.X.SX32 R17, R17, R0, 0x1, P0 ;  /* 0x0000000011117211 */ /* 0x000fe200000f0eff */
[----:B------:R-:W5:Y:S01]  /*09f0*/  LDG.E.U16 R61, desc[UR44][R14.64] ;  /* 0x0000002c0e3d7981 */ /* 0x000f62000c1e1500 */
[----:B------:R-:W-:Y:S01]  /*0a00*/  LEA R10, P0, R27, R4, 0x1 ;  /* 0x000000041b0a7211 */ /* 0x000fe200078008ff */
[----:B------:R-:W-:-:S02]  /*0a10*/  IMAD R33, R7, 0x2, R29 ;  /* 0x0000000207217824 */ /* 0x000fc400078e021d */
[----:B------:R0:W5:Y:S01]  /*0a20*/  LDG.E.U16 R63, desc[UR44][R8.64] ;  /* 0x0000002c083f7981 */ /* 0x000162000c1e1500 */
[----:B------:R-:W-:Y:S01]  /*0a30*/  LEA.HI.X.SX32 R11, R27, R0, 0x1, P0 ;  /* 0x000000001b0b7211 */ /* 0x000fe200000f0eff */
[----:B------:R-:W-:Y:S01]  /*0a40*/  IMAD R27, R7, 0x2, R33 ;  /* 0x00000002071b7824 */ /* 0x000fe200078e0221 */
[-C--:B-1----:R-:W-:Y:S01]  /*0a50*/  LEA R12, P0, R21, R4.reuse, 0x1 ;  /* 0x00000004150c7211 */ /* 0x082fe200078008ff */
[----:B------:R1:W5:Y:S02]  /*0a60*/  LDG.E.U16 R62, desc[UR44][R16.64] ;  /* 0x0000002c103e7981 */ /* 0x000364000c1e1500 */
[----:B------:R-:W-:Y:S01]  /*0a70*/  IMAD R35, R7, 0x2, R27 ;  /* 0x0000000207237824 */ /* 0x000fe200078e021b */
[----:B0-----:R-:W-:Y:S01]  /*0a80*/  LEA R18, P1, R23, R4, 0x1 ;  /* 0x0000000417127211 */ /* 0x001fe200078208ff */
[----:B------:R0:W5:Y:S01]  /*0a90*/  LDG.E.U16 R64, desc[UR44][R10.64] ;  /* 0x0000002c0a407981 */ /* 0x000162000c1e1500 */
[-C--:B------:R-:W-:Y:S01]  /*0aa0*/  LEA.HI.X.SX32 R13, R21, R0.reuse, 0x1, P0 ;  /* 0x00000000150d7211 */ /* 0x080fe200000f0eff */
[----:B------:R-:W-:Y:S01]  /*0ab0*/  IMAD R21, R7, 0x2, R35 ;  /* 0x0000000207157824 */ /* 0x000fe200078e0223 */
[----:B------:R-:W-:-:S02]  /*0ac0*/  LEA.HI.X.SX32 R19, R23, R0, 0x1, P1 ;  /* 0x0000000017137211 */ /* 0x000fc400008f0eff */
[-C--:B------:R-:W-:Y:S01]  /*0ad0*/  LEA R8, P0, R31, R4.reuse, 0x1 ;  /* 0x000000041f087211 */ /* 0x080fe200078008ff */
[----:B------:R-:W-:Y:S01]  /*0ae0*/  IMAD R23, R7, 0x2, R21 ;  /* 0x0000000207177824 */ /* 0x000fe200078e0215 */
[----:B-1----:R-:W-:Y:S01]  /*0af0*/  LEA R16, P1, R33, R4, 0x1 ;  /* 0x0000000421107211 */ /* 0x002fe200078208ff */
[----:B------:R1:W5:Y:S01]  /*0b00*/  LDG.E.U16 R65, desc[UR44][R12.64] ;  /* 0x0000002c0c417981 */ /* 0x000362000c1e1500 */
[----:B------:R-:W-:Y:S01]  /*0b10*/  LEA.HI.X.SX32 R9, R31, R0, 0x1, P0 ;  /* 0x000000001f097211 */ /* 0x000fe200000f0eff */
[----:B------:R-:W-:Y:S01]  /*0b20*/  IMAD R31, R7, 0x2, R23 ;  /* 0x00000002071f7824 */ /* 0x000fe200078e0217 */
[----:B------:R-:W-:Y:S01]  /*0b30*/  LEA R14, P0, R25, R4, 0x1 ;  /* 0x00000004190e7211 */ /* 0x000fe200078008ff */
[----:B------:R-:W5:Y:S02]  /*0b40*/  LDG.E.U16 R67, desc[UR44][R18.64] ;  /* 0x0000002c12437981 */ /* 0x000f64000c1e1500 */
[----:B------:R-:W-:Y:S01]  /*0b50*/  IMAD R37, R7, 0x2, R31 ;  /* 0x0000000207257824 */ /* 0x000fe200078e021f */
[----:B------:R-:W-:Y:S01]  /*0b60*/  LEA.HI.X.SX32 R15, R25, R0, 0x1, P0 ;  /* 0x00000000190f7211 */ /* 0x000fe200000f0eff */
[----:B------:R1:W5:Y:S02]  /*0b70*/  LDG.E.U16 R66, desc[UR44][R8.64] ;  /* 0x0000002c08427981 */ /* 0x000364000c1e1500 */
[----:B------:R-:W-:Y:S01]  /*0b80*/  IMAD R25, R7, 0x2, R37 ;  /* 0x0000000207197824 */ /* 0x000fe200078e0225 */
[----:B0-----:R-:W-:Y:S01]  /*0b90*/  LEA R10, P0, R29, R4, 0x1 ;  /* 0x000000041d0a7211 */ /* 0x001fe200078008ff */
[----:B------:R0:W5:Y:S02]  /*0ba0*/  LDG.E.U16 R68, desc[UR44][R14.64] ;  /* 0x0000002c0e447981 */ /* 0x000164000c1e1500 */
[----:B------:R-:W-:Y:S01]  /*0bb0*/  IMAD R39, R7, 0x2, R25 ;  /* 0x0000000207277824 */ /* 0x000fe200078e0219 */
[----:B------:R-:W-:-:S03]  /*0bc0*/  LEA.HI.X.SX32 R11, R29, R0, 0x1, P0 ;  /* 0x000000001d0b7211 */ /* 0x000fc600000f0eff */
[----:B------:R-:W-:Y:S01]  /*0bd0*/  IMAD R29, R7, 0x2, R39 ;  /* 0x00000002071d7824 */ /* 0x000fe200078e0227 */
[----:B------:R-:W-:Y:S01]  /*0be0*/  LEA.HI.X.SX32 R17, R33, R0, 0x1, P1 ;  /* 0x0000000021117211 */ /* 0x000fe200008f0eff */
[----:B------:R0:W5:Y:S01]  /*0bf0*/  LDG.E.U16 R69, desc[UR44][R10.64] ;  /* 0x0000002c0a457981 */ /* 0x000162000c1e1500 */
[----:B-1----:R-:W-:Y:S01]  /*0c00*/  LEA R12, P0, R27, R4, 0x1 ;  /* 0x000000041b0c7211 */ /* 0x002fe200078008ff */
        /* <DEDUP_REMOVED lines=8> */
[----:B------:R-:W-:Y:S01]  /*0c90*/  IMAD R35, R7, 0x2, R19 ;  /* 0x0000000207237824 */ /* 0x000fe200078e0213 */
[-C--:B0-----:R-:W-:Y:S01]  /*0ca0*/  LEA R14, P0, R21, R4.reuse, 0x1 ;  /* 0x00000004150e7211 */ /* 0x081fe200078008ff */
[----:B------:R0:W5:Y:S02]  /*0cb0*/  LDG.E.U16 R72, desc[UR44][R8.64] ;  /* 0x0000002c08487981 */ /* 0x000164000c1e1500 */
[----:B------:R-:W-:Y:S01]  /*0cc0*/  IMAD R41, R7, 0x2, R35 ;  /* 0x0000000207297824 */ /* 0x000fe200078e0223 */
[----:B------:R-:W-:-:S03]  /*0cd0*/  LEA R10, P1, R23, R4, 0x1 ;  /* 0x00000004170a7211 */ /* 0x000fc600078208ff */
[----:B------:R-:W-:Y:S01]  /*0ce0*/  IMAD R43, R7, 0x2, R41 ;  /* 0x00000002072b7824 */ /* 0x000fe200078e0229 */
[----:B------:R-:W-:Y:S02]  /*0cf0*/  LEA.HI.X.SX32 R15, R21, R0, 0x1, P0 ;  /* 0x00000000150f7211 */ /* 0x000fe400000f0eff */
[----:B-1----:R-:W-:Y:S01]  /*0d00*/  LEA R16, P0, R31, R4, 0x1 ;  /* 0x000000041f107211 */ /* 0x002fe200078008ff */
[----:B------:R-:W-:Y:S01]  /*0d10*/  IMAD R21, R7, 0x2, R43 ;  /* 0x0000000207157824 */ /* 0x000fe200078e022b */
[-C--:B------:R-:W-:Y:S01]  /*0d20*/  LEA.HI.X.SX32 R11, R23, R0.reuse, 0x1, P1 ;  /* 0x00000000170b7211 */ /* 0x080fe200008f0eff */
[----:B------:R-:W5:Y:S01]  /*0d30*/  LDG.E.U16 R73, desc[UR44][R14.64] ;  /* 0x0000002c0e497981 */ /* 0x000f62000c1e1500 */
[----:B------:R-:W-:Y:S01]  /*0d40*/  LEA.HI.X.SX32 R17, R31, R0, 0x1, P0 ;  /* 0x000000001f117211 */ /* 0x000fe200000f0eff */
[----:B------:R-:W-:Y:S01]  /*0d50*/  IMAD R23, R7, 0x2, R21 ;  /* 0x0000000207177824 */ /* 0x000fe200078e0215 */
[----:B------:R-:W-:Y:S01]  /*0d60*/  LEA R12, P0, R37, R4, 0x1 ;  /* 0x00000004250c7211 */ /* 0x000fe200078008ff */
[----:B------:R-:W5:Y:S02]  /*0d70*/  LDG.E.U16 R75, desc[UR44][R10.64] ;  /* 0x0000002c0a4b7981 */ /* 0x000f64000c1e1500 */
[----:B------:R-:W-:Y:S01]  /*0d80*/  IMAD R31, R7, 0x2, R23 ;  /* 0x00000002071f7824 */ /* 0x000fe200078e0217 */
[----:B------:R-:W-:Y:S01]  /*0d90*/  LEA.HI.X.SX32 R13, R37, R0, 0x1, P0 ;  /* 0x00000000250d7211 */ /* 0x000fe200000f0eff */
[----:B------:R1:W5:Y:S01]  /*0da0*/  LDG.E.U16 R74, desc[UR44][R16.64] ;  /* 0x0000002c104a7981 */ /* 0x000362000c1e1500 */
[-C--:B0-----:R-:W-:Y:S01]  /*0db0*/  LEA R8, P0, R39, R4.reuse, 0x1 ;  /* 0x0000000427087211 */ /* 0x081fe200078008ff */
[----:B------:R-:W-:Y:S01]  /*0dc0*/  IMAD R37, R7, 0x2, R31 ;  /* 0x0000000207257824 */ /* 0x000fe200078e021f */
[----:B------:R-:W-:Y:S01]  /*0dd0*/  LEA R18, P1, R19, R4, 0x1 ;  /* 0x0000000413127211 */ /* 0x000fe200078208ff */
[----:B------:R-:W5:Y:S01]  /*0de0*/  LDG.E.U16 R76, desc[UR44][R12.64] ;  /* 0x0000002c0c4c7981 */ /* 0x000f62000c1e1500 */
[----:B------:R-:W-:Y:S01]  /*0df0*/  LEA.HI.X.SX32 R9, R39, R0, 0x1, P0 ;  /* 0x0000000027097211 */ /* 0x000fe200000f0eff */
[----:B------:R-:W-:Y:S01]  /*0e00*/  IMAD R39, R7, 0x2, R37 ;  /* 0x0000000207277824 */ /* 0x000fe200078e0225 */
[----:B------:R-:W-:-:S02]  /*0e10*/  LEA R20, P0, R21, R4, 0x1 ;  /* 0x0000000415147211 */ /* 0x000fc400078008ff */
[-C--:B------:R-:W-:Y:S01]  /*0e20*/  LEA.HI.X.SX32 R19, R19, R0.reuse, 0x1, P1 ;  /* 0x0000000013137211 */ /* 0x080fe200008f0eff */
[----:B------:R0:W5:Y:S01]  /*0e30*/  LDG.E.U16 R77, desc[UR44][R8.64] ;  /* 0x0000002c084d7981 */ /* 0x000162000c1e1500 */
[----:B------:R-:W-:Y:S02]  /*0e40*/  LEA.HI.X.SX32 R21, R21, R0, 0x1, P0 ;  /* 0x0000000015157211 */ /* 0x000fe400000f0eff */
[-C--:B-1----:R-:W-:Y:S01]  /*0e50*/  LEA R16, P1, R39, R4.reuse, 0x1 ;  /* 0x0000000427107211 */ /* 0x082fe200078208ff */
[----:B------:R-:W5:Y:S01]  /*0e60*/  LDG.E.U16 R79, desc[UR44][R18.64] ;  /* 0x0000002c124f7981 */ /* 0x000f62000c1e1500 */
[----:B------:R-:W-:Y:S02]  /*0e70*/  LEA R10, P0, R29, R4, 0x1 ;  /* 0x000000041d0a7211 */ /* 0x000fe400078008ff */
[-C--:B------:R-:W-:Y:S01]  /*0e80*/  LEA.HI.X.SX32 R17, R39, R0.reuse, 0x1, P1 ;  /* 0x0000000027117211 */ /* 0x080fe200008f0eff */
[----:B------:R-:W-:Y:S01]  /*0e90*/  IMAD R39, R7, 0x2, R39 ;  /* 0x0000000207277824 */ /* 0x000fe200078e0227 */
[----:B------:R-:W-:Y:S01]  /*0ea0*/  LEA.HI.X.SX32 R11, R29, R0, 0x1, P0 ;  /* 0x000000001d0b7211 */ /* 0x000fe200000f0eff */
[----:B------:R-:W5:Y:S01]  /*0eb0*/  LDG.E.U16 R81, desc[UR44][R20.64] ;  /* 0x0000002c14517981 */ /* 0x000f62000c1e1500 */
[----:B------:R-:W-:-:S02]  /*0ec0*/  LEA R14, P1, R35, R4, 0x1 ;  /* 0x00000004230e7211 */ /* 0x000fc400078208ff */
[----:B0-----:R-:W-:Y:S01]  /*0ed0*/  LEA R8, P0, R23, R4, 0x1 ;  /* 0x0000000417087211 */ /* 0x001fe200078008ff */
[----:B------:R0:W5:Y:S01]  /*0ee0*/  LDG.E.U16 R83, desc[UR44][R16.64] ;  /* 0x0000002c10537981 */ /* 0x000162000c1e1500 */
[-C--:B------:R-:W-:Y:S02]  /*0ef0*/  LEA.HI.X.SX32 R15, R35, R0.reuse, 0x1, P1 ;  /* 0x00000000230f7211 */ /* 0x080fe400008f0eff */
[----:B------:R-:W-:Y:S01]  /*0f00*/  LEA.HI.X.SX32 R9, R23, R0, 0x1, P0 ;  /* 0x0000000017097211 */ /* 0x000fe200000f0eff */
[----:B------:R-:W5:Y:S01]  /*0f10*/  LDG.E.U16 R78, desc[UR44][R10.64] ;  /* 0x0000002c0a4e7981 */ /* 0x000f62000c1e1500 */
[-C--:B------:R-:W-:Y:S02]  /*0f20*/  LEA R22, P1, R39, R4.reuse, 0x1 ;  /* 0x0000000427167211 */ /* 0x080fe400078208ff */
[----:B------:R-:W-:Y:S01]  /*0f30*/  LEA R12, P0, R33, R4, 0x1 ;  /* 0x00000004210c7211 */ /* 0x000fe200078008ff */
[----:B------:R1:W5:Y:S01]  /*0f40*/  LDG.E.U16 R82, desc[UR44][R8.64] ;  /* 0x0000002c08527981 */ /* 0x000362000c1e1500 */
[-C--:B------:R-:W-:Y:S01]  /*0f50*/  LEA.HI.X.SX32 R23, R39, R0.reuse, 0x1, P1 ;  /* 0x0000000027177211 */ /* 0x080fe200008f0eff */
[----:B------:R-:W-:Y:S01]  /*0f60*/  IMAD R39, R7, 0x2, R39 ;  /* 0x0000000207277824 */ /* 0x000fe200078e0227 */
[----:B------:R-:W-:Y:S01]  /*0f70*/  LEA.HI.X.SX32 R13, R33, R0, 0x1, P0 ;  /* 0x00000000210d7211 */ /* 0x000fe200000f0eff */
[----:B------:R-:W5:Y:S01]  /*0f80*/  LDG.E.U16 R80, desc[UR44][R14.64] ;  /* 0x0000002c0e507981 */ /* 0x000f62000c1e1500 */
[----:B0-----:R-:W-:-:S02]  /*0f90*/  LEA R16, P1, R41, R4, 0x1 ;  /* 0x0000000429107211 */ /* 0x001fc400078208ff */
[----:B------:R-:W-:Y:S01]  /*0fa0*/  LEA R18, P0, R31, R4, 0x1 ;  /* 0x000000041f127211 */ /* 0x000fe200078008ff */
[----:B------:R0:W5:Y:S01]  /*0fb0*/  LDG.E.U16 R29, desc[UR44][R12.64] ;  /* 0x0000002c0c1d7981 */ /* 0x000162000c1e1500 */
[-C--:B------:R-:W-:Y:S02]  /*0fc0*/  LEA.HI.X.SX32 R17, R41, R0.reuse, 0x1, P1 ;  /* 0x0000000029117211 */ /* 0x080fe400008f0eff */
[----:B------:R-:W-:Y:S01]  /*0fd0*/  LEA.HI.X.SX32 R19, R31, R0, 0x1, P0 ;  /* 0x000000001f137211 */ /* 0x000fe200000f0eff */
[----:B------:R-:W5:Y:S01]  /*0fe0*/  LDG.E.U16 R22, desc[UR44][R22.64] ;  /* 0x0000002c16167981 */ /* 0x000f62000c1e1500 */
[-C--:B------:R-:W-:Y:S02]  /*0ff0*/  LEA R20, P1, R39, R4.reuse, 0x1 ;  /* 0x0000000427147211 */ /* 0x080fe400078208ff */
[----:B-1----:R-:W-:Y:S01]  /*1000*/  LEA R8, P0, R25, R4, 0x1 ;  /* 0x0000000419087211 */ /* 0x002fe200078008ff */
[----:B------:R-:W-:Y:S01]  /*1010*/  IMAD R7, R7, 0x2, R39 ;  /* 0x0000000207077824 */ /* 0x000fe200078e0227 */
[-C--:B------:R-:W-:Y:S01]  /*1020*/  LEA.HI.X.SX32 R21, R39, R0.reuse, 0x1, P1 ;  /* 0x0000000027157211 */ /* 0x080fe200008f0eff */
[----:B------:R1:W5:Y:S01]  /*1030*/  LDG.E.U16 R31, desc[UR44][R16.64] ;  /* 0x0000002c101f7981 */ /* 0x000362000c1e1500 */
[----:B------:R-:W-:-:S02]  /*1040*/  LEA.HI.X.SX32 R9, R25, R0, 0x1, P0 ;  /* 0x0000000019097211 */ /* 0x000fc400000f0eff */
[-C--:B------:R-:W-:Y:S01]  /*1050*/  LEA R10, P0, R27, R4.reuse, 0x1 ;  /* 0x000000041b0a7211 */ /* 0x080fe200078008ff */
[----:B------:R-:W5:Y:S01]  /*1060*/  LDG.E.U16 R18, desc[UR44][R18.64] ;  /* 0x0000002c12127981 */ /* 0x000f62000c1e1500 */
[----:B0-----:R-:W-:Y:S02]  /*1070*/  LEA R12, P1, R43, R4, 0x1 ;  /* 0x000000042b0c7211 */ /* 0x001fe400078208ff */
[-C--:B------:R-:W-:Y:S01]  /*1080*/  LEA.HI.X.SX32 R11, R27, R0.reuse, 0x1, P0 ;  /* 0x000000001b0b7211 */ /* 0x080fe200000f0eff */
[----:B------:R-:W5:Y:S01]  /*1090*/  LDG.E.U16 R20, desc[UR44][R20.64] ;  /* 0x0000002c14147981 */ /* 0x000f62000c1e1500 */
[----:B------:R-:W-:Y:S02]  /*10a0*/  LEA.HI.X.SX32 R13, R43, R0, 0x1, P1 ;  /* 0x000000002b0d7211 */ /* 0x000fe400008f0eff */
[-C--:B------:R-:W-:Y:S01]  /*10b0*/  LEA R14, P0, R37, R4.reuse, 0x1 ;  /* 0x00000004250e7211 */ /* 0x080fe200078008ff */
[----:B------:R-:W5:Y:S01]  /*10c0*/  LDG.E.U16 R8, desc[UR44][R8.64] ;  /* 0x0000002c08087981 */ /* 0x000f62000c1e1500 */
[----:B-1----:R-:W-:-:S02]  /*10d0*/  LEA R16, P1, R7, R4, 0x1 ;  /* 0x0000000407107211 */ /* 0x002fc400078208ff */
[-C--:B------:R-:W-:Y:S01]  /*10e0*/  LEA.HI.X.SX32 R15, R37, R0.reuse, 0x1, P0 ;  /* 0x00000000250f7211 */ /* 0x080fe200000f0eff */
[----:B------:R-:W5:Y:S01]  /*10f0*/  LDG.E.U16 R10, desc[UR44][R10.64] ;  /* 0x0000002c0a0a7981 */ /* 0x000f62000c1e1500 */
[----:B------:R-:W-:-:S03]  /*1100*/  LEA.HI.X.SX32 R17, R7, R0, 0x1, P1 ;  /* 0x0000000007117211 */ /* 0x000fc600008f0eff */
[----:B------:R-:W5:Y:S04]  /*1110*/  LDG.E.U16 R12, desc[UR44][R12.64] ;  /* 0x0000002c0c0c7981 */ /* 0x000f68000c1e1500 */
[----:B------:R-:W5:Y:S04]  /*1120*/  LDG.E.U16 R14, desc[UR44][R14.64] ;  /* 0x0000002c0e0e7981 */ /* 0x000f68000c1e1500 */
[----:B------:R-:W5:Y:S01]  /*1130*/  LDG.E.U16 R16, desc[UR44][R16.64] ;  /* 0x0000002c10107981 */ /* 0x000f62000c1e1500 */
[----:B------:R-:W0:Y:S01]  /*1140*/  S2UR UR4, SR_CgaCtaId ;  /* 0x00000000000479c3 */ /* 0x000e220000008800 */
[----:B------:R-:W-:-:S02]  /*1150*/  LOP3.LUT R7, R180, 0x3f, RZ, 0xc0, !PT ;  /* 0x0000003fb4077812 */ /* 0x000fc400078ec0ff */
[----:B------:R-:W-:Y:S01]  /*1160*/  SHF.R.S32.HI R178, RZ, 0x6, R180 ;  /* 0x00000006ffb27819 */ /* 0x000fe200000114b4 */
[----:B------:R-:W-:Y:S02]  /*1170*/  UMOV UR17, 0x400 ;  /* 0x0000040000117882 */ /* 0x000fe40000000000 */
[----:B------:R-:W-:Y:S01]  /*1180*/  IMAD.SHL.U32 R7, R7, 0x2, RZ ;  /* 0x0000000207077824 */ /* 0x000fe200078e00ff */
[----:B------:R-:W-:Y:S01]  /*1190*/  SGXT R178, R178, 0x1 ;  /* 0x00000001b2b2781a */ /* 0x000fe20000000200 */
[----:B------:R-:W-:-:S03]  /*11a0*/  VIADD R214, R189, 0x40 ;  /* 0x00000040bdd67836 */ /* 0x000fc60000000000 */
[----:B------:R-:W-:Y:S02]  /*11b0*/  LOP3.LUT R178, R7, 0x90, R178, 0x78, !PT ;  /* 0x0000009007b27812 */ /* 0x000fe400078e78b2 */
[----:B------:R-:W-:Y:S02]  /*11c0*/  ISETP.GE.AND P0, PT, R214, 0x1, PT ;  /* 0x00000001d600780c */ /* 0x000fe40003f06270 */
[----:B------:R-:W-:Y:S01]  /*11d0*/  LOP3.LUT R177, R178, 0x20, RZ, 0x3c, !PT ;  /* 0x00000020b2b17812 */ /* 0x000fe200078e3cff */
[----:B0-----:R-:W-:-:S09]  /*11e0*/  ULEA UR17, UR4, UR17, 0x18 ;  /* 0x0000001104117291 */ /* 0x001fd2000f8ec03f */
[----:B--2---:R0:W-:Y:S04]  /*11f0*/  STS.U16 [R178+UR17], R3 ;  /* 0x00000003b2007988 */ /* 0x0041e80008000411 */
[----:B---3--:R-:W-:Y:S01]  /*1200*/  STS.U16 [R178+UR17+0x400], R45 ;  /* 0x0004002db2007988 */ /* 0x008fe20008000411 */
[----:B0-----:R-:W-:-:S03]  /*1210*/  LOP3.LUT R3, R178, 0x40, RZ, 0x3c, !PT ;  /* 0x00000040b2037812 */ /* 0x001fc600078e3cff */
[----:B----4-:R-:W-:Y:S04]  /*1220*/  STS.U16 [R178+UR17+0x800], R47 ;  /* 0x0008002fb2007988 */ /* 0x010fe80008000411 */
[----:B-----5:R-:W-:Y:S01]  /*1230*/  STS.U16 [R178+UR17+0xc00], R49 ;  /* 0x000c0031b2007988 */ /* 0x020fe20008000411 */
[----:B------:R-:W-:Y:S01]  /*1240*/  IMAD.MOV.U32 R97, RZ, RZ, -0x800000 ;  /* 0xff800000ff617424 */ /* 0x000fe200078e00ff */
[----:B------:R-:W-:Y:S01]  /*1250*/  CS2R R84, SRZ ;  /* 0x0000000000547805 */ /* 0x000fe2000001ff00 */
[----:B------:R-:W-:Y:S01]  /*1260*/  IMAD.MOV.U32 R193, RZ, RZ, 0x3f800000 ;  /* 0x3f800000ffc17424 */ /* 0x000fe200078e00ff */
[----:B------:R-:W-:Y:S01]  /*1270*/  CS2R R86, SRZ ;  /* 0x0000000000567805 */ /* 0x000fe2000001ff00 */
[----:B------:R-:W-:Y:S01]  /*1280*/  STS.U16 [R178+UR17+0x1000], R51 ;  /* 0x00100033b2007988 */ /* 0x000fe20008000411 */
[----:B------:R-:W-:Y:S01]  /*1290*/  IMAD.MOV.U32 R192, RZ, RZ, 0x3f800000 ;  /* 0x3f800000ffc07424 */ /* 0x000fe200078e00ff */
[----:B------:R-:W-:Y:S01]  /*12a0*/  LOP3.LUT R0, R180, 0x40, RZ, 0xc0, !PT ;  /* 0x00000040b4007812 */ /* 0x000fe200078ec0ff */
[----:B------:R-:W-:-:S02]  /*12b0*/  IMAD.MOV.U32 R96, RZ, RZ, -0x800000 ;  /* 0xff800000ff607424 */ /* 0x000fc400078e00ff */
[----:B------:R-:W-:Y:S01]  /*12c0*/  IMAD.SHL.U32 R176, R180, 0x2, RZ ;  /* 0x00000002b4b07824 */ /* 0x000fe200078e00ff */
[----:B------:R-:W-:Y:S04]  /*12d0*/  STS.U16 [R178+UR17+0x1400], R53 ;  /* 0x00140035b2007988 */ /* 0x000fe80008000411 */
        /* <DEDUP_REMOVED lines=26> */
[----:B------:R0:W-:Y:S04]  /*1480*/  STS.U16 [R3+UR17+0x200], R5 ;  /* 0x0002000503007988 */ /* 0x0001e80008000411 */
[----:B------:R1:W-:Y:S01]  /*1490*/  STS.U16 [R3+UR17+0x600], R26 ;  /* 0x0006001a03007988 */ /* 0x0003e20008000411 */
[----:B0-----:R-:W-:-:S03]  /*14a0*/  LOP3.LUT R5, R178, 0x60, RZ, 0x3c, !PT ;  /* 0x00000060b2057812 */ /* 0x001fc600078e3cff */
        /* <DEDUP_REMOVED lines=12> */
[----:B------:R-:W-:Y:S04]  /*1570*/  STS.U16 [R3+UR17+0x3a00], R18 ;  /* 0x003a001203007988 */ /* 0x000fe80008000411 */
[----:B------:R-:W-:Y:S01]  /*1580*/  STS.U16 [R3+UR17+0x3e00], R20 ;  /* 0x003e001403007988 */ /* 0x000fe20008000411 */
[----:B------:R-:W-:-:S03]  /*1590*/  CS2R R24, SRZ ;  /* 0x0000000000187805 */ /* 0x000fc6000001ff00 */
[----:B------:R-:W-:Y:S01]  /*15a0*/  STS.U16 [R5+UR17+0x300], R6 ;  /* 0x0003000605007988 */ /* 0x000fe20008000411 */
[----:B-1----:R-:W-:-:S03]  /*15b0*/  CS2R R26, SRZ ;  /* 0x00000000001a7805 */ /* 0x002fc6000001ff00 */
[----:B------:R1:W-:Y:S01]  /*15c0*/  STS.U16 [R5+UR17+0x700], R28 ;  /* 0x0007001c05007988 */ /* 0x0003e20008000411 */
[----:B0-----:R-:W-:-:S03]  /*15d0*/  CS2R R30, SRZ ;  /* 0x00000000001e7805 */ /* 0x001fc6000001ff00 */
[----:B------:R0:W-:Y:S01]  /*15e0*/  STS.U16 [R5+UR17+0xb00], R34 ;  /* 0x000b002205007988 */ /* 0x0001e20008000411 */
[----:B------:R-:W-:-:S03]  /*15f0*/  CS2R R32, SRZ ;  /* 0x0000000000207805 */ /* 0x000fc6000001ff00 */
[----:B------:R2:W-:Y:S01]  /*1600*/  STS.U16 [R5+UR17+0xf00], R40 ;  /* 0x000f002805007988 */ /* 0x0005e20008000411 */
[----:B------:R-:W-:-:S03]  /*1610*/  CS2R R36, SRZ ;  /* 0x0000000000247805 */ /* 0x000fc6000001ff00 */
[----:B------:R3:W-:Y:S01]  /*1620*/  STS.U16 [R5+UR17+0x1300], R46 ;  /* 0x0013002e05007988 */ /* 0x0007e20008000411 */
[----:B-1----:R-:W-:-:S03]  /*1630*/  CS2R R28, SRZ ;  /* 0x00000000001c7805 */ /* 0x002fc6000001ff00 */
[----:B------:R1:W-:Y:S01]  /*1640*/  STS.U16 [R5+UR17+0x1700], R52 ;  /* 0x0017003405007988 */ /* 0x0003e20008000411 */
[----:B0-----:R-:W-:-:S03]  /*1650*/  CS2R R34, SRZ ;  /* 0x0000000000227805 */ /* 0x001fc6000001ff00 */
[----:B------:R0:W-:Y:S01]  /*1660*/  STS.U16 [R5+UR17+0x1b00], R57 ;  /* 0x001b003905007988 */ /* 0x0001e20008000411 */
[----:B------:R-:W-:-:S03]  /*1670*/  CS2R R38, SRZ ;  /* 0x0000000000267805 */ /* 0x000fc6000001ff00 */
[----:B------:R4:W-:Y:S01]  /*1680*/  STS.U16 [R5+UR17+0x1f00], R61 ;  /* 0x001f003d05007988 */ /* 0x0009e20008000411 */
[----:B--2---:R-:W-:-:S03]  /*1690*/  CS2R R40, SRZ ;  /* 0x0000000000287805 */ /* 0x004fc6000001ff00 */
[----:B------:R2:W-:Y:S01]  /*16a0*/  STS.U16 [R5+UR17+0x2300], R65 ;  /* 0x0023004105007988 */ /* 0x0005e20008000411 */
[----:B------:R-:W-:-:S03]  /*16b0*/  CS2R R42, SRZ ;  /* 0x00000000002a7805 */ /* 0x000fc6000001ff00 */
[----:B------:R5:W-:Y:S01]  /*16c0*/  STS.U16 [R5+UR17+0x2700], R69 ;  /* 0x0027004505007988 */ /* 0x000be20008000411 */
[----:B------:R-:W-:-:S03]  /*16d0*/  CS2R R44, SRZ ;  /* 0x00000000002c7805 */ /* 0x000fc6000001ff00 */
[----:B------:R5:W-:Y:S01]  /*16e0*/  STS.U16 [R5+UR17+0x2b00], R73 ;  /* 0x002b004905007988 */ /* 0x000be20008000411 */
[----:B---3--:R-:W-:-:S03]  /*16f0*/  CS2R R46, SRZ ;  /* 0x00000000002e7805 */ /* 0x008fc6000001ff00 */
[----:B------:R3:W-:Y:S01]  /*1700*/  STS.U16 [R5+UR17+0x2f00], R8 ;  /* 0x002f000805007988 */ /* 0x0007e20008000411 */
[----:B------:R-:W-:-:S03]  /*1710*/  CS2R R48, SRZ ;  /* 0x0000000000307805 */ /* 0x000fc6000001ff00 */
[----:B------:R3:W-:Y:S01]  /*1720*/  STS.U16 [R5+UR17+0x3300], R10 ;  /* 0x0033000a05007988 */ /* 0x0007e20008000411 */
[----:B------:R-:W-:-:S03]  /*1730*/  CS2R R50, SRZ ;  /* 0x0000000000327805 */ /* 0x000fc6000001ff00 */
[----:B------:R3:W-:Y:S01]  /*1740*/  STS.U16 [R5+UR17+0x3700], R12 ;  /* 0x0037000c05007988 */ /* 0x0007e20008000411 */
[----:B-1----:R-:W-:-:S03]  /*1750*/  CS2R R52, SRZ ;  /* 0x0000000000347805 */ /* 0x002fc6000001ff00 */
[----:B------:R3:W-:Y:S01]  /*1760*/  STS.U16 [R5+UR17+0x3b00], R14 ;  /* 0x003b000e05007988 */ /* 0x0007e20008000411 */
[----:B------:R-:W-:-:S03]  /*1770*/  CS2R R54, SRZ ;  /* 0x0000000000367805 */ /* 0x000fc6000001ff00 */
[----:B------:R3:W-:Y:S01]  /*1780*/  STS.U16 [R5+UR17+0x3f00], R16 ;  /* 0x003f001005007988 */ /* 0x0007e20008000411 */
[----:B0-----:R-:W-:Y:S02]  /*1790*/  CS2R R56, SRZ ;  /* 0x0000000000387805 */ /* 0x001fe4000001ff00 */
[----:B------:R-:W-:Y:S02]  /*17a0*/  CS2R R58, SRZ ;  /* 0x00000000003a7805 */ /* 0x000fe4000001ff00 */
[----:B----4-:R-:W-:Y:S02]  /*17b0*/  CS2R R60, SRZ ;  /* 0x00000000003c7805 */ /* 0x010fe4000001ff00 */
[----:B------:R-:W-:Y:S02]  /*17c0*/  CS2R R62, SRZ ;  /* 0x00000000003e7805 */ /* 0x000fe4000001ff00 */
[----:B--2---:R-:W-:Y:S02]  /*17d0*/  CS2R R64, SRZ ;  /* 0x0000000000407805 */ /* 0x004fe4000001ff00 */
[----:B------:R-:W-:-:S02]  /*17e0*/  CS2R R66, SRZ ;  /* 0x0000000000427805 */ /* 0x000fc4000001ff00 */
[----:B-----5:R-:W-:Y:S02]  /*17f0*/  CS2R R68, SRZ ;  /* 0x0000000000447805 */ /* 0x020fe4000001ff00 */
[----:B------:R-:W-:Y:S02]  /*1800*/  CS2R R70, SRZ ;  /* 0x0000000000467805 */ /* 0x000fe4000001ff00 */
[----:B------:R-:W-:Y:S02]  /*1810*/  CS2R R72, SRZ ;  /* 0x0000000000487805 */ /* 0x000fe4000001ff00 */
[----:B------:R-:W-:Y:S02]  /*1820*/  CS2R R74, SRZ ;  /* 0x00000000004a7805 */ /* 0x000fe4000001ff00 */
[----:B------:R-:W-:Y:S02]  /*1830*/  CS2R R76, SRZ ;  /* 0x00000000004c7805 */ /* 0x000fe4000001ff00 */
[----:B------:R-:W-:-:S02]  /*1840*/  CS2R R78, SRZ ;  /* 0x00000000004e7805 */ /* 0x000fc4000001ff00 */
[----:B------:R-:W-:Y:S02]  /*1850*/  CS2R R80, SRZ ;  /* 0x0000000000507805 */ /* 0x000fe4000001ff00 */
[----:B------:R-:W-:Y:S02]  /*1860*/  CS2R R82, SRZ ;  /* 0x0000000000527805 */ /* 0x000fe4000001ff00 */
[----:B------:R-:W-:Y:S01]  /*1870*/  LOP3.LUT R2, R180, 0x7f, RZ, 0xc0, !PT ;  /* 0x0000007fb4027812 */ /* 0x000fe200078ec0ff */
[----:B---3--:R-:W-:Y:S06]  /*1880*/  @!P0 BRA `(.L_x_0) ;  /* 0x0000003000e88947 */ /* 0x008fec0003800000 */
[----:B------:R-:W0:Y:S01]  /*1890*/  LDC R23, c[0x0][0x268] ;  /* 0x00009a00ff177b82 */ /* 0x000e220000000800 */
[--C-:B------:R-:W-:Y:S01]  /*18a0*/  SHF.R.U32.HI R3, RZ, 0x5, R180.reuse ;  /* 0x00000005ff037819 */ /* 0x100fe200000116b4 */
[----:B------:R-:W-:Y:S01]  /*18b0*/  ULDC UR4, c[0x0][0x258] ;  /* 0x0000960000047ab9 */ /* 0x000fe20000000800 */
[----:B------:R-:W-:Y:S01]  /*18c0*/  SHF.R.U32.HI R4, RZ, 0x2, R180 ;  /* 0x00000002ff047819 */ /* 0x000fe200000116b4 */
[----:B------:R-:W-:Y:S01]  /*18d0*/  USHF.R.U32.HI UR12, URZ, 0x4, UR17 ;  /* 0x000000043f0c7899 */ /* 0x000fe20008011611 */
[----:B------:R-:W-:Y:S01]  /*18e0*/  SGXT.U32 R3, R3, 0x2 ;  /* 0x000000020303781a */ /* 0x000fe20000000000 */
[----:B------:R-:W-:Y:S01]  /*18f0*/  UMOV UR7, URZ ;  /* 0x0000003f00077c82 */ /* 0x000fe20008000000 */
[----:B------:R-:W-:Y:S01]  /*1900*/  SGXT.U32 R4, R4, 0x3 ;  /* 0x000000030404781a */ /* 0x000fe20000000000 */
[----:B------:R-:W1:Y:S01]  /*1910*/  LDC.64 R174, c[0x0][0x250] ;  /* 0x00009400ffae7b82 */ /* 0x000e620000000a00 */
[----:B------:R-:W-:Y:S01]  /*1920*/  USGXT.U32 UR12, UR12, 0xe ;  /* 0x0000000e0c0c789a */ /* 0x000fe20008000000 */
[----:B------:R-:W-:Y:S01]  /*1930*/  IMAD R188, R0, 0x40, R7 ;  /* 0x0000004000bc7824 */ /* 0x000fe200078e0207 */
[----:B------:R-:W-:Y:S01]  /*1940*/  UMOV UR8, 0xfffffffe ;  /* 0xfffffffe00087882 */ /* 0x000fe20000000000 */
[----:B------:R-:W-:Y:S01]  /*1950*/  UMOV UR9, 0x7fffffdf ;  /* 0x7fffffdf00097882 */ /* 0x000fe20000000000 */
[----:B------:R-:W-:Y:S01]  /*1960*/  UIADD3 UR10, UP0, UR12, 0x80, URZ ;  /* 0x000000800c0a7890 */ /* 0x000fe2000ff1e03f */
[----:B------:R-:W-:Y:S01]  /*1970*/  LOP3.LUT R215, R176, 0x6, RZ, 0xc0, !PT ;  /* 0x00000006b0d77812 */ /* 0x000fe200078ec0ff */
[----:B------:R-:W-:Y:S01]  /*1980*/  IMAD.MOV.U32 R193, RZ, RZ, 0x3f800000 ;  /* 0x3f800000ffc17424 */ /* 0x000fe200078e00ff */
[----:B------:R-:W2:Y:S01]  /*1990*/  LDC.64 R172, c[0x0][0x260] ;  /* 0x00009800ffac7b82 */ /* 0x000ea20000000a00 */
[----:B------:R-:W-:Y:S01]  /*19a0*/  IMAD.MOV.U32 R190, RZ, RZ, -0x800000 ;  /* 0xff800000ffbe7424 */ /* 0x000fe200078e00ff */
[----:B------:R-:W-:Y:S01]  /*19b0*/  CS2R R24, SRZ ;  /* 0x0000000000187805 */ /* 0x000fe2000001ff00 */
[----:B------:R-:W-:Y:S01]  /*19c0*/  IMAD.MOV.U32 R187, RZ, RZ, RZ ;  /* 0x000000ffffbb7224 */ /* 0x000fe200078e00ff */
[----:B------:R-:W-:Y:S01]  /*19d0*/  CS2R R26, SRZ ;  /* 0x00000000001a7805 */ /* 0x000fe2000001ff00 */
[----:B------:R-:W-:Y:S01]  /*19e0*/  IMAD.MOV.U32 R181, RZ, RZ, RZ ;  /* 0x000000ffffb57224 */ /* 0x000fe200078e00ff */
[----:B------:R-:W-:Y:S01]  /*19f0*/  CS2R R28, SRZ ;  /* 0x00000000001c7805 */ /* 0x000fe2000001ff00 */
[----:B------:R-:W-:Y:S01]  /*1a00*/  IMAD.MOV.U32 R191, RZ, RZ, -0x800000 ;  /* 0xff800000ffbf7424 */ /* 0x000fe200078e00ff */
[----:B------:R-:W-:Y:S01]  /*1a10*/  CS2R R30, SRZ ;  /* 0x00000000001e7805 */ /* 0x000fe2000001ff00 */
[----:B0-----:R-:W-:Y:S01]  /*1a20*/  IMAD R6, R3, R23, RZ ;  /* 0x0000001703067224 */ /* 0x001fe200078e02ff */
[----:B------:R-:W-:Y:S01]  /*1a30*/  CS2R R32, SRZ ;  /* 0x0000000000207805 */ /* 0x000fe2000001ff00 */
[----:B------:R-:W-:Y:S01]  /*1a40*/  IMAD R3, R2, UR4, RZ ;  /* 0x0000000402037c24 */ /* 0x000fe2000f8e02ff */
[----:B------:R-:W-:Y:S01]  /*1a50*/  LOP3.LUT R2, R180, 0x60, RZ, 0xc0, !PT ;  /* 0x00000060b4027812 */ /* 0x000fe200078ec0ff */
[----:B------:R-:W-:Y:S01]  /*1a60*/  IMAD R8, R23, 0x4, R6 ;  /* 0x0000000417087824 */ /* 0x000fe200078e0206 */
[----:B------:R-:W-:Y:S01]  /*1a70*/  ULDC.64 UR4, c[0x0][0x218] ;  /* 0x0000860000047ab9 */ /* 0x000fe20000000a00 */
[----:B------:R-:W-:Y:S01]  /*1a80*/  IMAD.SHL.U32 R171, R3, 0x2, RZ ;  /* 0x0000000203ab7824 */ /* 0x000fe200078e00ff */
[----:B------:R-:W-:Y:S01]  /*1a90*/  SHF.R.U32.HI R2, RZ, 0x1, R2 ;  /* 0x00000001ff027819 */ /* 0x000fe20000011602 */
[----:B------:R-:W-:Y:S01]  /*1aa0*/  IMAD R10, R23, 0x4, R8 ;  /* 0x00000004170a7824 */ /* 0x000fe200078e0208 */
[----:B------:R-:W-:Y:S01]  /*1ab0*/  CS2R R34, SRZ ;  /* 0x0000000000227805 */ /* 0x000fe2000001ff00 */
[----:B-1----:R-:W-:Y:S01]  /*1ac0*/  IMAD R174, R174, UR16, RZ ;  /* 0x00000010aeae7c24 */ /* 0x002fe2000f8e02ff */
[----:B------:R-:W-:Y:S01]  /*1ad0*/  LOP3.LUT R189, R189, R2, R4, 0xfe, !PT ;  /* 0x00000002bdbd7212 */ /* 0x000fe200078efe04 */
[C---:B------:R-:W-:Y:S01]  /*1ae0*/  IMAD R12, R23.reuse, 0x4, R10 ;  /* 0x00000004170c7824 */ /* 0x040fe200078e020a */
[----:B------:R-:W-:Y:S01]  /*1af0*/  LOP3.LUT R2, R180, 0x1f, RZ, 0xc0, !PT ;  /* 0x0000001fb4027812 */ /* 0x000fe200078ec0ff */
[----:B------:R-:W-:Y:S01]  /*1b00*/  IMAD.SHL.U32 R170, R174, 0x2, RZ ;  /* 0x00000002aeaa7824 */ /* 0x000fe200078e00ff */
[----:B------:R-:W-:Y:S01]  /*1b10*/  CS2R R36, SRZ ;  /* 0x0000000000247805 */ /* 0x000fe2000001ff00 */
[----:B------:R-:W-:Y:S01]  /*1b20*/  IMAD R13, R23, 0x4, R12 ;  /* 0x00000004170d7824 */ /* 0x000fe200078e020c */
[----:B------:R-:W-:Y:S01]  /*1b30*/  CS2R R38, SRZ ;  /* 0x0000000000267805 */ /* 0x000fe2000001ff00 */
[----:B------:R-:W-:Y:S01]  /*1b40*/  IMAD.HI R3, R3, 0x2, RZ ;  /* 0x0000000203037827 */ /* 0x000fe200078e02ff */
[----:B------:R-:W-:-:S02]  /*1b50*/  IADD3 R170, P0, P1, R171, UR4, R170 ;  /* 0x00000004abaa7c10 */ /* 0x000fc4000f91e0aa */
[----:B------:R-:W-:Y:S02]  /*1b60*/  CS2R R40, SRZ ;  /* 0x0000000000287805 */ /* 0x000fe4000001ff00 */
[----:B------:R-:W-:Y:S01]  /*1b70*/  CS2R R42, SRZ ;  /* 0x00000000002a7805 */ /* 0x000fe2000001ff00 */
[C---:B------:R-:W-:Y:S01]  /*1b80*/  IMAD R14, R23.reuse, 0x4, R13 ;  /* 0x00000004170e7824 */ /* 0x040fe200078e020d */
[----:B------:R-:W-:Y:S01]  /*1b90*/  CS2R R44, SRZ ;  /* 0x00000000002c7805 */ /* 0x000fe2000001ff00 */
[----:B------:R-:W-:Y:S01]  /*1ba0*/  IMAD.HI R174, R174, 0x2, RZ ;  /* 0x00000002aeae7827 */ /* 0x000fe200078e02ff */
[----:B------:R-:W-:Y:S02]  /*1bb0*/  CS2R R46, SRZ ;  /* 0x00000000002e7805 */ /* 0x000fe4000001ff00 */
[----:B------:R-:W-:Y:S02]  /*1bc0*/  CS2R R48, SRZ ;  /* 0x0000000000307805 */ /* 0x000fe4000001ff00 */
[----:B------:R-:W-:Y:S01]  /*1bd0*/  CS2R R50, SRZ ;  /* 0x0000000000327805 */ /* 0x000fe2000001ff00 */
[----:B------:R-:W-:Y:S01]  /*1be0*/  IMAD R15, R23, 0x4, R14 ;  /* 0x00000004170f7824 */ /* 0x000fe200078e020e */
[----:B------:R-:W-:Y:S01]  /*1bf0*/  IADD3.X R171, R3, UR5, R174, P0, P1 ;  /* 0x0000000503ab7c10 */ /* 0x000fe200087e24ae */
[----:B------:R-:W-:Y:S01]  /*1c00*/  IMAD R9, R175, 0x14, RZ ;  /* 0x00000014af097824 */ /* 0x000fe200078e02ff */
[----:B------:R-:W-:Y:S01]  /*1c10*/  ULDC.64 UR4, c[0x0][0x220] ;  /* 0x0000880000047ab9 */ /* 0x000fe20000000a00 */
[----:B------:R-:W-:Y:S01]  /*1c20*/  IMAD R16, R23, 0x4, R15 ;  /* 0x0000000417107824 */ /* 0x000fe200078e020f */
[----:B------:R-:W-:Y:S01]  /*1c30*/  CS2R R52, SRZ ;  /* 0x0000000000347805 */ /* 0x000fe2000001ff00 */
[----:B--2---:R-:W-:Y:S01]  /*1c40*/  IMAD R172, R172, UR16, RZ ;  /* 0x00000010acac7c24 */ /* 0x004fe2000f8e02ff */
[-C--:B------:R-:W-:Y:S01]  /*1c50*/  IADD3 RZ, P0, R9, R170.reuse, RZ ;  /* 0x000000aa09ff7210 */ /* 0x080fe20007f1e0ff */
[C---:B------:R-:W-:Y:S01]  /*1c60*/  IMAD R17, R23.reuse, 0x4, R16 ;  /* 0x0000000417117824 */ /* 0x040fe200078e0210 */
[----:B------:R-:W-:Y:S01]  /*1c70*/  CS2R R54, SRZ ;  /* 0x0000000000367805 */ /* 0x000fe2000001ff00 */
[----:B------:R-:W-:Y:S01]  /*1c80*/  IMAD R4, R2, R173, RZ ;  /* 0x000000ad02047224 */ /* 0x000fe200078e02ff */
[----:B------:R-:W-:Y:S01]  /*1c90*/  CS2R R56, SRZ ;  /* 0x0000000000387805 */ /* 0x000fe2000001ff00 */
[----:B------:R-:W-:Y:S01]  /*1ca0*/  IMAD R18, R23, 0x4, R17 ;  /* 0x0000000417127824 */ /* 0x000fe200078e0211 */
[----:B------:R-:W-:Y:S01]  /*1cb0*/  CS2R R58, SRZ ;  /* 0x00000000003a7805 */ /* 0x000fe2000001ff00 */
[----:B------:R-:W-:Y:S01]  /*1cc0*/  IMAD.SHL.U32 R2, R172, 0x2, RZ ;  /* 0x00000002ac027824 */ /* 0x000fe200078e00ff */
[----:B------:R-:W-:Y:S01]  /*1cd0*/  CS2R R60, SRZ ;  /* 0x00000000003c7805 */ /* 0x000fe2000001ff00 */
[----:B------:R-:W-:Y:S01]  /*1ce0*/  IMAD.SHL.U32 R9, R4, 0x2, RZ ;  /* 0x0000000204097824 */ /* 0x000fe200078e00ff */
[----:B------:R-:W-:Y:S01]  /*1cf0*/  CS2R R62, SRZ ;  /* 0x00000000003e7805 */ /* 0x000fe2000001ff00 */
[----:B------:R-:W-:Y:S01]  /*1d00*/  IMAD R5, R175, 0x12, RZ ;  /* 0x00000012af057824 */ /* 0x000fe200078e02ff */
[----:B------:R-:W-:Y:S01]  /*1d10*/  CS2R R64, SRZ ;  /* 0x0000000000407805 */ /* 0x000fe2000001ff00 */
[----:B------:R-:W-:Y:S01]  /*1d20*/  IMAD R19, R23, 0x4, R18 ;  /* 0x0000000417137824 */ /* 0x000fe200078e0212 */
[----:B------:R-:W-:Y:S01]  /*1d30*/  IADD3 R107, P2, P5, R9, UR4, R2 ;  /* 0x00000004096b7c10 */ /* 0x000fe2000fd5e002 */
[----:B------:R-:W-:Y:S01]  /*1d40*/  IMAD.HI R172, R172, 0x2, RZ ;  /* 0x00000002acac7827 */ /* 0x000fe200078e02ff */
[----:B------:R-:W-:Y:S01]  /*1d50*/  IADD3 RZ, P1, R5, R170, RZ ;  /* 0x000000aa05ff7210 */ /* 0x000fe20007f3e0ff */
[----:B------:R-:W-:Y:S01]  /*1d60*/  UIADD3 UR4, UR17, 0x4000, URZ ;  /* 0x0000400011047890 */ /* 0x000fe2000fffe03f */
[----:B------:R-:W-:Y:S01]  /*1d70*/  CS2R R66, SRZ ;  /* 0x0000000000427805 */ /* 0x000fe2000001ff00 */
[----:B------:R-:W-:Y:S01]  /*1d80*/  IMAD R2, R23, 0x4, R19 ;  /* 0x0000000417027824 */ /* 0x000fe200078e0213 */
[----:B------:R-:W-:Y:S01]  /*1d90*/  CS2R R68, SRZ ;  /* 0x0000000000447805 */ /* 0x000fe2000001ff00 */
[----:B------:R-:W-:Y:S01]  /*1da0*/  IMAD.HI R11, R4, 0x2, RZ ;  /* 0x00000002040b7827 */ /* 0x000fe200078e02ff */
[----:B------:R-:W-:Y:S01]  /*1db0*/  USHF.R.U32.HI UR4, URZ, 0x4, UR4 ;  /* 0x000000043f047899 */ /* 0x000fe20008011604 */
[----:B------:R-:W-:-:S02]  /*1dc0*/  CS2R R70, SRZ ;  /* 0x0000000000467805 */ /* 0x000fc4000001ff00 */
[----:B------:R-:W-:Y:S01]  /*1dd0*/  CS2R R72, SRZ ;  /* 0x0000000000487805 */ /* 0x000fe2000001ff00 */
[----:B------:R-:W-:Y:S01]  /*1de0*/  IMAD R5, R175, 0x18, RZ ;  /* 0x00000018af057824 */ /* 0x000fe200078e02ff */
[----:B------:R-:W-:Y:S01]  /*1df0*/  IADD3.X R21, R11, UR5, R172, P2, P5 ;  /* 0x000000050b157c10 */ /* 0x000fe200097ea4ac */
[----:B------:R-:W-:Y:S01]  /*1e00*/  IMAD R4, R23, 0x4, R2 ;  /* 0x0000000417047824 */ /* 0x000fe200078e0202 */
[-C--:B------:R-:W-:Y:S01]  /*1e10*/  LEA R168, P2, R6, R107.reuse, 0x1 ;  /* 0x0000006b06a87211 */ /* 0x080fe200078408ff */
[----:B------:R-:W-:Y:S01]  /*1e20*/  IMAD R3, R175, 0x16, RZ ;  /* 0x00000016af037824 */ /* 0x000fe200078e02ff */
[----:B------:R-:W-:Y:S01]  /*1e30*/  IADD3 RZ, P3, R5, R170, RZ ;  /* 0x000000aa05ff7210 */ /* 0x000fe20007f7e0ff */
[----:B------:R-:W-:Y:S01]  /*1e40*/  IMAD R5, R23, 0x4, R4 ;  /* 0x0000000417057824 */ /* 0x000fe200078e0204 */
[----:B------:R-:W-:Y:S01]  /*1e50*/  LEA R166, P5, R8, R107, 0x1 ;  /* 0x0000006b08a67211 */ /* 0x000fe200078a08ff */
[----:B------:R-:W-:Y:S01]  /*1e60*/  IMAD R105, R175, 0x3, RZ ;  /* 0x00000003af697824 */ /* 0x000fe200078e02ff */
[----:B------:R-:W-:Y:S01]  /*1e70*/  LEA.HI.X.SX32 R169, R6, R21, 0x1, P2 ;  /* 0x0000001506a97211 */ /* 0x000fe200010f0eff */
[C---:B------:R-:W-:Y:S01]  /*1e80*/  IMAD R6, R23.reuse, 0x4, R5 ;  /* 0x0000000417067824 */ /* 0x040fe200078e0205 */
[----:B------:R-:W-:Y:S01]  /*1e90*/  LEA R164, P2, R10, R107, 0x1 ;  /* 0x0000006b0aa47211 */ /* 0x000fe200078408ff */
[----:B------:R-:W-:Y:S01]  /*1ea0*/  USGXT.U32 UR4, UR4, 0xe ;  /* 0x0000000e0404789a */ /* 0x000fe20008000000 */
[----:B------:R-:W-:Y:S01]  /*1eb0*/  LEA.HI.X.SX32 R167, R8, R21, 0x1, P5 ;  /* 0x0000001508a77211 */ /* 0x000fe200028f0eff */
[C---:B------:R-:W-:Y:S01]  /*1ec0*/  IMAD R8, R23.reuse, 0x4, R6 ;  /* 0x0000000417087824 */ /* 0x040fe200078e0206 */
[----:B------:R-:W-:Y:S01]  /*1ed0*/  LEA R162, P5, R12, R107, 0x1 ;  /* 0x0000006b0ca27211 */ /* 0x000fe200078a08ff */
[----:B------:R-:W-:Y:S01]  /*1ee0*/  UIADD3 UR13, UP1, UR4, 0x2, URZ ;  /* 0x00000002040d7890 */ /* 0x000fe2000ff3e03f */
[----:B------:R-:W-:Y:S01]  /*1ef0*/  LEA.HI.X.SX32 R165, R10, R21, 0x1, P2 ;  /* 0x000000150aa57211 */ /* 0x000fe200010f0eff */
[----:B------:R-:W-:Y:S01]  /*1f00*/  IMAD R9, R23, 0x4, R8 ;  /* 0x0000000417097824 */ /* 0x000fe200078e0208 */
[----:B------:R-:W-:Y:S01]  /*1f10*/  LEA R160, P2, R13, R107, 0x1 ;  /* 0x0000006b0da07211 */ /* 0x000fe200078408ff */
[----:B------:R-:W-:Y:S01]  /*1f20*/  UMOV UR5, URZ ;  /* 0x0000003f00057c82 */ /* 0x000fe20008000000 */
[----:B------:R-:W-:Y:S01]  /*1f30*/  LEA.HI.X.SX32 R163, R12, R21, 0x1, P5 ;  /* 0x000000150ca37211 */ /* 0x000fe200028f0eff */
[----:B------:R-:W-:Y:S01]  /*1f40*/  IMAD R10, R23, 0x4, R9 ;  /* 0x00000004170a7824 */ /* 0x000fe200078e0209 */
[C---:B------:R-:W-:Y:S01]  /*1f50*/  LEA R158, P5, R14.reuse, R107, 0x1 ;  /* 0x0000006b0e9e7211 */ /* 0x040fe200078a08ff */
[----:B------:R-:W-:Y:S01]  /*1f60*/  UIADD3.X UR11, UR5, 0x40000040, URZ, UP0, !UPT ;  /* 0x40000040050b7890 */ /* 0x000fe200087fe43f */
[----:B------:R-:W-:Y:S01]  /*1f70*/  LEA.HI.X.SX32 R161, R13, R21, 0x1, P2 ;  /* 0x000000150da17211 */ /* 0x000fe200010f0eff */
[----:B------:R-:W-:Y:S01]  /*1f80*/  IMAD R11, R23, 0x4, R10 ;  /* 0x00000004170b7824 */ /* 0x000fe200078e020a */
[----:B------:R-:W-:Y:S01]  /*1f90*/  LEA R156, P2, R15, R107, 0x1 ;  /* 0x0000006b0f9c7211 */ /* 0x000fe200078408ff */
[----:B------:R-:W-:Y:S01]  /*1fa0*/  UIADD3.X UR7, UR7, 0x40000040, URZ, UP1, !UPT ;  /* 0x4000004007077890 */ /* 0x000fe20008ffe43f */
[----:B------:R-:W-:Y:S01]  /*1fb0*/  LEA.HI.X.SX32 R159, R14, R21, 0x1, P5 ;  /* 0x000000150e9f7211 */ /* 0x000fe200028f0eff */
[----:B------:R-:W-:Y:S01]  /*1fc0*/  IMAD R12, R23, 0x4, R11 ;  /* 0x00000004170c7824 */ /* 0x000fe200078e020b */
[C---:B------:R-:W-:Y:S01]  /*1fd0*/  LEA R154, P5, R16.reuse, R107, 0x1 ;  /* 0x0000006b109a7211 */ /* 0x040fe200078a08ff */
[----:B------:R-:W-:Y:S01]  /*1fe0*/  IMAD R89, R175, 0x1f, RZ ;  /* 0x0000001faf597824 */ /* 0x000fe200078e02ff */
[----:B------:R-:W-:Y:S01]  /*1ff0*/  LEA.HI.X.SX32 R157, R15, R21, 0x1, P2 ;  /* 0x000000150f9d7211 */ /* 0x000fe200010f0eff */
[----:B------:R-:W-:Y:S01]  /*2000*/  IMAD R13, R23, 0x4, R12 ;  /* 0x00000004170d7824 */ /* 0x000fe200078e020c */
[----:B------:R-:W-:Y:S01]  /*2010*/  LEA R152, P2, R17, R107, 0x1 ;  /* 0x0000006b11987211 */ /* 0x000fe200078408ff */
[----:B------:R-:W-:Y:S01]  /*2020*/  IMAD R15, R175, 0xa, RZ ;  /* 0x0000000aaf0f7824 */ /* 0x000fe200078e02ff */
[----:B------:R-:W-:Y:S01]  /*2030*/  LEA.HI.X.SX32 R155, R16, R21, 0x1, P5 ;  /* 0x00000015109b7211 */ /* 0x000fe200028f0eff */
[----:B------:R-:W-:Y:S01]  /*2040*/  UIADD3.64 UR18, UR4, -UR8, URZ ;  /* 0x8000000804127297 */ /* 0x000fe2000fffe03f */
[----:B------:R-:W-:Y:S01]  /*2050*/  LEA R150, P5, R18, R107, 0x1 ;  /* 0x0000006b12967211 */ /* 0x000fe200078a08ff */
[----:B------:R-:W-:Y:S01]  /*2060*/  IMAD.MOV.U32 R192, RZ, RZ, 0x3f800000 ;  /* 0x3f800000ffc07424 */ /* 0x000fe200078e00ff */
[----:B------:R-:W-:Y:S01]  /*2070*/  LEA.HI.X.SX32 R153, R17, R21, 0x1, P2 ;  /* 0x0000001511997211 */ /* 0x000fe200010f0eff */
[----:B------:R-:W-:Y:S01]  /*2080*/  IMAD R17, R175, 0x9, RZ ;  /* 0x00000009af117824 */ /* 0x000fe200078e02ff */
[----:B------:R-:W-:-:S02]  /*2090*/  LEA R148, P2, R19, R107, 0x1 ;  /* 0x0000006b13947211 */ /* 0x000fc400078408ff */
[----:B------:R-:W-:Y:S02]  /*20a0*/  CS2R R74, SRZ ;  /* 0x00000000004a7805 */ /* 0x000fe4000001ff00 */
[----:B------:R-:W-:Y:S02]  /*20b0*/  LEA.HI.X.SX32 R151, R18, R21, 0x1, P5 ;  /* 0x0000001512977211 */ /* 0x000fe400028f0eff */
[----:B------:R-:W-:Y:S02]  /*20c0*/  CS2R R76, SRZ ;  /* 0x00000000004c7805 */ /* 0x000fe4000001ff00 */
[----:B------:R-:W-:Y:S02]  /*20d0*/  LEA R146, P5, R2, R107, 0x1 ;  /* 0x0000006b02927211 */ /* 0x000fe400078a08ff */
[----:B------:R-:W-:Y:S02]  /*20e0*/  CS2R R78, SRZ ;  /* 0x00000000004e7805 */ /* 0x000fe4000001ff00 */
[----:B------:R-:W-:Y:S01]  /*20f0*/  LEA.HI.X.SX32 R149, R19, R21, 0x1, P2 ;  /* 0x0000001513957211 */ /* 0x000fe200010f0eff */
[----:B------:R-:W-:Y:S01]  /*2100*/  IMAD R19, R175, 0x7, RZ ;  /* 0x00000007af137824 */ /* 0x000fe200078e02ff */
[----:B------:R-:W-:-:S02]  /*2110*/  LEA R144, P2, R4, R107, 0x1 ;  /* 0x0000006b04907211 */ /* 0x000fc400078408ff */
[----:B------:R-:W-:Y:S02]  /*2120*/  CS2R R80, SRZ ;  /* 0x0000000000507805 */ /* 0x000fe4000001ff00 */
[----:B------:R-:W-:Y:S01]  /*2130*/  LEA.HI.X.SX32 R147, R2, R21, 0x1, P5 ;  /* 0x0000001502937211 */ /* 0x000fe200028f0eff */
[----:B------:R-:W-:Y:S01]  /*2140*/  IMAD R2, R23, 0x4, R13 ;  /* 0x0000000417027824 */ /* 0x000fe200078e020d */
[----:B------:R-:W-:Y:S02]  /*2150*/  LEA R142, P5, R5, R107, 0x1 ;  /* 0x0000006b058e7211 */ /* 0x000fe400078a08ff */
[----:B------:R-:W-:Y:S02]  /*2160*/  CS2R R82, SRZ ;  /* 0x0000000000527805 */ /* 0x000fe4000001ff00 */
[----:B------:R-:W-:Y:S01]  /*2170*/  LEA.HI.X.SX32 R145, R4, R21, 0x1, P2 ;  /* 0x0000001504917211 */ /* 0x000fe200010f0eff */
[----:B------:R-:W-:Y:S01]  /*2180*/  IMAD R4, R23, 0x4, R2 ;  /* 0x0000000417047824 */ /* 0x000fe200078e0202 */
[----:B------:R-:W-:-:S02]  /*2190*/  LEA R140, P2, R6, R107, 0x1 ;  /* 0x0000006b068c7211 */ /* 0x000fc400078408ff */
[----:B------:R-:W-:Y:S02]  /*21a0*/  CS2R R84, SRZ ;  /* 0x0000000000547805 */ /* 0x000fe4000001ff00 */
[----:B------:R-:W-:Y:S01]  /*21b0*/  LEA.HI.X.SX32 R143, R5, R21, 0x1, P5 ;  /* 0x00000015058f7211 */ /* 0x000fe200028f0eff */
[C---:B------:R-:W-:Y:S01]  /*21c0*/  IMAD R5, R23.reuse, 0x4, R4 ;  /* 0x0000000417057824 */ /* 0x040fe200078e0204 */
[----:B------:R-:W-:Y:S02]  /*21d0*/  LEA R138, P5, R8, R107, 0x1 ;  /* 0x0000006b088a7211 */ /* 0x000fe400078a08ff */
[----:B------:R-:W-:Y:S02]  /*21e0*/  CS2R R86, SRZ ;  /* 0x0000000000567805 */ /* 0x000fe4000001ff00 */
[----:B------:R-:W-:Y:S01]  /*21f0*/  LEA.HI.X.SX32 R141, R6, R21, 0x1, P2 ;  /* 0x00000015068d7211 */ /* 0x000fe200010f0eff */
[----:B------:R-:W-:Y:S01]  /*2200*/  IMAD R6, R23, 0x4, R5 ;  /* 0x0000000417067824 */ /* 0x000fe200078e0205 */
[----:B------:R-:W-:Y:S01]  /*2210*/  LEA R136, P2, R9, R107, 0x1 ;  /* 0x0000006b09887211 */ /* 0x000fe200078408ff */
[----:B------:R-:W-:Y:S01]  /*2220*/  UMOV UR8, UR10 ;  /* 0x0000000a00087c82 */ /* 0x000fe20008000000 */
[----:B------:R-:W-:Y:S01]  /*2230*/  LEA.HI.X.SX32 R139, R8, R21, 0x1, P5 ;  /* 0x00000015088b7211 */ /* 0x000fe200028f0eff */
[----:B------:R-:W-:Y:S01]  /*2240*/  IMAD R8, R23, 0x4, R6 ;  /* 0x0000000417087824 */ /* 0x000fe200078e0206 */
[C---:B------:R-:W-:Y:S01]  /*2250*/  LEA R134, P5, R10.reuse, R107, 0x1 ;  /* 0x0000006b0a867211 */ /* 0x040fe200078a08ff */
[----:B------:R-:W-:Y:S01]  /*2260*/  UMOV UR9, UR11 ;  /* 0x0000000b00097c82 */ /* 0x000fe20008000000 */
[----:B------:R-:W-:Y:S01]  /*2270*/  LEA.HI.X.SX32 R137, R9, R21, 0x1, P2 ;  /* 0x0000001509897211 */ /* 0x000fe200010f0eff */
[----:B------:R-:W-:Y:S01]  /*2280*/  IMAD R9, R23, 0x4, R8 ;  /* 0x0000000417097824 */ /* 0x000fe200078e0208 */
[C---:B------:R-:W-:Y:S01]  /*2290*/  LEA R132, P2, R11.reuse, R107, 0x1 ;  /* 0x0000006b0b847211 */ /* 0x040fe200078408ff */
[----:B------:R-:W-:Y:S01]  /*22a0*/  UMOV UR10, UR13 ;  /* 0x0000000d000a7c82 */ /* 0x000fe20008000000 */
[----:B------:R-:W-:Y:S01]  /*22b0*/  LEA.HI.X.SX32 R135, R10, R21, 0x1, P5 ;  /* 0x000000150a877211 */ /* 0x000fe200028f0eff */
[----:B------:R-:W-:Y:S01]  /*22c0*/  UMOV UR11, UR7 ;  /* 0x00000007000b7c82 */ /* 0x000fe20008000000 */
[C---:B------:R-:W-:Y:S01]  /*22d0*/  LEA R130, P5, R12.reuse, R107, 0x1 ;  /* 0x0000006b0c827211 */ /* 0x040fe200078a08ff */
[----:B------:R-:W-:Y:S01]  /*22e0*/  UMOV UR6, URZ ;  /* 0x0000003f00067c82 */ /* 0x000fe20008000000 */
[----:B------:R-:W-:Y:S01]  /*22f0*/  LEA.HI.X.SX32 R133, R11, R21, 0x1, P2 ;  /* 0x000000150b857211 */ /* 0x000fe200010f0eff */
[----:B------:R-:W-:Y:S01]  /*2300*/  IMAD R11, R175, 0xc, RZ ;  /* 0x0000000caf0b7824 */ /* 0x000fe200078e02ff */
[C---:B------:R-:W-:Y:S01]  /*2310*/  LEA R128, P2, R13.reuse, R107, 0x1 ;  /* 0x0000006b0d807211 */ /* 0x040fe200078408ff */
[----:B------:R-:W-:Y:S01]  /*2320*/  UIADD3.64 UR20, UR8, 0x80, URZ ;  /* 0x0000008008147897 */ /* 0x000fe2000fffe03f */
[----:B------:R-:W-:Y:S01]  /*2330*/  LEA.HI.X.SX32 R131, R12, R21, 0x1, P5 ;  /* 0x000000150c837211 */ /* 0x000fe200028f0eff */
[----:B------:R-:W-:Y:S01]  /*2340*/  UIADD3.64 UR24, UR8, 0x100, URZ ;  /* 0x0000010008187897 */ /* 0x000fe2000fffe03f */
[----:B------:R-:W-:Y:S01]  /*2350*/  LEA R126, P5, R2, R107, 0x1 ;  /* 0x0000006b027e7211 */ /* 0x000fe200078a08ff */
[----:B------:R-:W-:Y:S01]  /*2360*/  UIADD3.64 UR28, UR8, 0x180, URZ ;  /* 0x00000180081c7897 */ /* 0x000fe2000fffe03f */
[----:B------:R-:W-:Y:S01]  /*2370*/  LEA.HI.X.SX32 R129, R13, R21, 0x1, P2 ;  /* 0x000000150d817211 */ /* 0x000fe200010f0eff */
[----:B------:R-:W-:Y:S01]  /*2380*/  IMAD R13, R175, 0x3e, RZ ;  /* 0x0000003eaf0d7824 */ /* 0x000fe200078e02ff */
[----:B------:R-:W-:Y:S01]  /*2390*/  LEA R124, P2, R4, R107, 0x1 ;  /* 0x0000006b047c7211 */ /* 0x000fe200078408ff */
[----:B------:R-:W-:Y:S01]  /*23a0*/  UIADD3.64 UR32, UR8, 0x200, URZ ;  /* 0x0000020008207897 */ /* 0x000fe2000fffe03f */
[----:B------:R-:W-:Y:S01]  /*23b0*/  LEA.HI.X.SX32 R127, R2, R21, 0x1, P5 ;  /* 0x00000015027f7211 */ /* 0x000fe200028f0eff */
[----:B------:R-:W-:Y:S01]  /*23c0*/  IMAD R2, R23, 0x4, R9 ;  /* 0x0000000417027824 */ /* 0x000fe200078e0209 */
[----:B------:R-:W-:Y:S01]  /*23d0*/  LEA R122, P5, R5, R107, 0x1 ;  /* 0x0000006b057a7211 */ /* 0x000fe200078a08ff */
[----:B------:R-:W-:Y:S01]  /*23e0*/  UIADD3.64 UR36, UR8, 0x280, URZ ;  /* 0x0000028008247897 */ /* 0x000fe2000fffe03f */
[-C--:B------:R-:W-:Y:S01]  /*23f0*/  LEA.HI.X.SX32 R125, R4, R21.reuse, 0x1, P2 ;  /* 0x00000015047d7211 */ /* 0x080fe200010f0eff */
[----:B------:R-:W-:Y:S01]  /*2400*/  IMAD R4, R23, 0x4, R2 ;  /* 0x0000000417047824 */ /* 0x000fe200078e0202 */
[----:B------:R-:W-:Y:S01]  /*2410*/  LEA.HI.X.SX32 R123, R5, R21, 0x1, P5 ;  /* 0x00000015057b7211 */ /* 0x000fe200028f0eff */
[----:B------:R-:W-:Y:S01]  /*2420*/  UIADD3.64 UR40, UR8, 0x300, URZ ;  /* 0x0000030008287897 */ /* 0x000fe2000fffe03f */
[-C--:B------:R-:W-:Y:S01]  /*2430*/  LEA R118, P5, R8, R107.reuse, 0x1 ;  /* 0x0000006b08767211 */ /* 0x080fe200078a08ff */
[C---:B------:R-:W-:Y:S01]  /*2440*/  IMAD R5, R23.reuse, 0x4, R4 ;  /* 0x0000000417057824 */ /* 0x040fe200078e0204 */
[----:B------:R-:W-:Y:S01]  /*2450*/  LEA R120, P2, R6, R107, 0x1 ;  /* 0x0000006b06787211 */ /* 0x000fe200078408ff */
[----:B------:R-:W-:Y:S01]  /*2460*/  UIADD3.64 UR22, UR10, 0x2, URZ ;  /* 0x000000020a167897 */ /* 0x000fe2000fffe03f */
[-C--:B------:R-:W-:Y:S01]  /*2470*/  LEA.HI.X.SX32 R119, R8, R21.reuse, 0x1, P5 ;  /* 0x0000001508777211 */ /* 0x080fe200028f0eff */
[----:B------:R-:W-:Y:S01]  /*2480*/  UIADD3.64 UR26, UR10, 0x4, URZ ;  /* 0x000000040a1a7897 */ /* 0x000fe2000fffe03f */
[----:B------:R-:W-:Y:S01]  /*2490*/  LEA.HI.X.SX32 R121, R6, R21, 0x1, P2 ;  /* 0x0000001506797211 */ /* 0x000fe200010f0eff */
[----:B------:R-:W-:Y:S01]  /*24a0*/  IMAD R6, R23, 0x4, R5 ;  /* 0x0000000417067824 */ /* 0x000fe200078e0205 */
[CC--:B------:R-:W-:Y:S01]  /*24b0*/  LEA R114, P5, R2.reuse, R107.reuse, 0x1 ;  /* 0x0000006b02727211 */ /* 0x0c0fe200078a08ff */
[----:B------:R-:W-:Y:S01]  /*24c0*/  UIADD3.64 UR30, UR10, 0xfe, URZ ;  /* 0x000000fe0a1e7897 */ /* 0x000fe2000fffe03f */
[----:B------:R-:W-:Y:S01]  /*24d0*/  LEA R116, P2, R9, R107, 0x1 ;  /* 0x0000006b09747211 */ /* 0x000fe200078408ff */
[----:B------:R-:W-:Y:S01]  /*24e0*/  UIADD3.64 UR34, UR10, 0x100, URZ ;  /* 0x000001000a227897 */ /* 0x000fe2000fffe03f */
[----:B------:R-:W-:Y:S01]  /*24f0*/  LEA.HI.X.SX32 R115, R2, R21, 0x1, P5 ;  /* 0x0000001502737211 */ /* 0x000fe200028f0eff */
[----:B------:R-:W-:Y:S01]  /*2500*/  IMAD R2, R23, 0x4, R6 ;  /* 0x0000000417027824 */ /* 0x000fe200078e0206 */
[C---:B------:R-:W-:Y:S01]  /*2510*/  LEA R112, P6, R4.reuse, R107, 0x1 ;  /* 0x0000006b04707211 */ /* 0x040fe200078c08ff */
[----:B------:R-:W-:Y:S01]  /*2520*/  IMAD R23, R175, 0x5, RZ ;  /* 0x00000005af177824 */ /* 0x000fe200078e02ff */
[-C--:B------:R-:W-:Y:S01]  /*2530*/  LEA.HI.X.SX32 R117, R9, R21.reuse, 0x1, P2 ;  /* 0x0000001509757211 */ /* 0x080fe200010f0eff */
[----:B------:R-:W-:Y:S01]  /*2540*/  IMAD R9, R175, 0x1e, RZ ;  /* 0x0000001eaf097824 */ /* 0x000fe200078e02ff */
[----:B------:R-:W-:Y:S01]  /*2550*/  LEA.HI.X.SX32 R113, R4, R21, 0x1, P6 ;  /* 0x0000001504717211 */ /* 0x000fe200030f0eff */
[----:B------:R-:W-:Y:S01]  /*2560*/  UIADD3.64 UR38, UR10, 0x102, URZ ;  /* 0x000001020a267897 */ /* 0x000fe2000fffe03f */
[-C--:B------:R-:W-:Y:S01]  /*2570*/  LEA R110, P2, R5, R107.reuse, 0x1 ;  /* 0x0000006b056e7211 */ /* 0x080fe200078408ff */
[----:B------:R-:W-:Y:S01]  /*2580*/  UIADD3.64 UR42, UR10, 0x104, URZ ;  /* 0x000001040a2a7897 */ /* 0x000fe2000fffe03f */
[-C--:B------:R-:W-:Y:S01]  /*2590*/  LEA R108, P5, R6, R107.reuse, 0x1 ;  /* 0x0000006b066c7211 */ /* 0x080fe200078a08ff */
[----:B------:R-:W-:Y:S01]  /*25a0*/  UMOV UR7, URZ ;  /* 0x0000003f00077c82 */ /* 0x000fe20008000000 */
[----:B------:R-:W-:Y:S01]  /*25b0*/  LEA R106, P6, R2, R107, 0x1 ;  /* 0x0000006b026a7211 */ /* 0x000fe200078c08ff */
[----:B------:R-:W-:Y:S01]  /*25c0*/  ULDC UR46, c[0x0][0x238] ;  /* 0x00008e00002e7ab9 */ /* 0x000fe20000000800 */
[----:B------:R-:W-:Y:S01]  /*25d0*/  IADD3 RZ, P4, R3, R170, RZ ;  /* 0x000000aa03ff7210 */ /* 0x000fe20007f9e0ff */
[----:B------:R-:W-:Y:S01]  /*25e0*/  IMAD R3, R175, 0x1a, RZ ;  /* 0x0000001aaf037824 */ /* 0x000fe200078e02ff */
[-C--:B------:R-:W-:Y:S01]  /*25f0*/  LEA.HI.X.SX32 R111, R5, R21.reuse, 0x1, P2 ;  /* 0x00000015056f7211 */ /* 0x080fe200010f0eff */
[----:B------:R-:W-:Y:S01]  /*2600*/  IMAD R5, R175, 0x1c, RZ ;  /* 0x0000001caf057824 */ /* 0x000fe200078e02ff */
[----:B------:R-:W-:-:S02]  /*2610*/  LEA.HI.X.SX32 R109, R6, R21, 0x1, P5 ;  /* 0x00000015066d7211 */ /* 0x000fc400028f0eff */
[----:B------:R-:W-:Y:S01]  /*2620*/  LEA.HI.X.SX32 R107, R2, R21, 0x1, P6 ;  /* 0x00000015026b7211 */ /* 0x000fe200030f0eff */
[----:B------:R-:W-:Y:S01]  /*2630*/  IMAD R21, R175, 0x6, RZ ;  /* 0x00000006af157824 */ /* 0x000fe200078e02ff */
[-C--:B------:R-:W-:Y:S01]  /*2640*/  IADD3 RZ, P2, R3, R170.reuse, RZ ;  /* 0x000000aa03ff7210 */ /* 0x080fe20007f5e0ff */
[----:B------:R-:W-:Y:S01]  /*2650*/  IMAD R3, R175, 0xe, RZ ;  /* 0x0000000eaf037824 */ /* 0x000fe200078e02ff */
[-C--:B------:R-:W-:Y:S02]  /*2660*/  IADD3 RZ, P5, R15, R170.reuse, RZ ;  /* 0x000000aa0fff7210 */ /* 0x080fe40007fbe0ff */
[----:B------:R-:W-:Y:S02]  /*2670*/  IADD3 RZ, P6, R21, R170, RZ ;  /* 0x000000aa15ff7210 */ /* 0x000fe40007fde0ff */
[-C--:B------:R-:W-:Y:S02]  /*2680*/  LEA.HI.X.SX32 R23, R23, R171.reuse, 0x1, P5 ;  /* 0x000000ab17177211 */ /* 0x080fe400028f0eff */
[----:B------:R-:W-:-:S02]  /*2690*/  LEA.HI.X.SX32 R105, R105, R171, 0x1, P6 ;  /* 0x000000ab69697211 */ /* 0x000fc400030f0eff */
[-C--:B------:R-:W-:Y:S02]  /*26a0*/  IADD3 RZ, P6, R11, R170.reuse, RZ ;  /* 0x000000aa0bff7210 */ /* 0x080fe40007fde0ff */
[-C--:B------:R-:W-:Y:S02]  /*26b0*/  IADD3 RZ, P5, R3, R170.reuse, RZ ;  /* 0x000000aa03ff7210 */ /* 0x080fe40007fbe0ff */
[-C--:B------:R-:W-:Y:S02]  /*26c0*/  LEA.HI.X.SX32 R21, R21, R171.reuse, 0x1, P6 ;  /* 0x000000ab15157211 */ /* 0x080fe400030f0eff */
[-C--:B------:R-:W-:Y:S02]  /*26d0*/  LEA.HI.X.SX32 R19, R19, R171.reuse, 0x1, P5 ;  /* 0x000000ab13137211 */ /* 0x080fe400028f0eff */
[-C--:B------:R-:W-:Y:S02]  /*26e0*/  LEA.HI.X.SX32 R17, R17, R171.reuse, 0x1, P1 ;  /* 0x000000ab11117211 */ /* 0x080fe400008f0eff */
[-C--:B------:R-:W-:Y:S01]  /*26f0*/  IADD3 RZ, P6, R5, R170.reuse, RZ ;  /* 0x000000aa05ff7210 */ /* 0x080fe20007fde0ff */
[----:B------:R-:W-:Y:S01]  /*2700*/  IMAD R5, R175, 0xf, RZ ;  /* 0x0000000faf057824 */ /* 0x000fe200078e02ff */
[-C--:B------:R-:W-:Y:S01]  /*2710*/  IADD3 RZ, P5, R9, R170.reuse, RZ ;  /* 0x000000aa09ff7210 */ /* 0x080fe20007fbe0ff */
[----:B------:R-:W-:Y:S01]  /*2720*/  IMAD R9, R175, 0xd, RZ ;  /* 0x0000000daf097824 */ /* 0x000fe200078e02ff */
[----:B------:R-:W-:Y:S01]  /*2730*/  IADD3 RZ, P1, R13, R170, RZ ;  /* 0x000000aa0dff7210 */ /* 0x000fe20007f3e0ff */
[----:B------:R-:W-:Y:S01]  /*2740*/  IMAD R13, R175, 0xb, RZ ;  /* 0x0000000baf0d7824 */ /* 0x000fe200078e02ff */
[----:B------:R-:W-:-:S02]  /*2750*/  LEA.HI.X.SX32 R7, R3, R171, 0x1, P6 ;  /* 0x000000ab03077211 */ /* 0x000fc400030f0eff */
[C---:B------:R-:W-:Y:S02]  /*2760*/  LOP3.LUT R186, R188.reuse, 0x10, RZ, 0x3c, !PT ;  /* 0x00000010bcba7812 */ /* 0x040fe400078e3cff */
[C---:B------:R-:W-:Y:S02]  /*2770*/  LOP3.LUT R185, R188.reuse, 0x20, RZ, 0x3c, !PT ;  /* 0x00000020bcb97812 */ /* 0x040fe400078e3cff */
[C---:B------:R-:W-:Y:S02]  /*2780*/  LOP3.LUT R184, R188.reuse, 0x30, RZ, 0x3c, !PT ;  /* 0x00000030bcb87812 */ /* 0x040fe400078e3cff */
[C---:B------:R-:W-:Y:S02]  /*2790*/  LOP3.LUT R183, R188.reuse, 0x40, RZ, 0x3c, !PT ;  /* 0x00000040bcb77812 */ /* 0x040fe400078e3cff */
[C---:B------:R-:W-:Y:S02]  /*27a0*/  LOP3.LUT R182, R188.reuse, 0x50, RZ, 0x3c, !PT ;  /* 0x00000050bcb67812 */ /* 0x040fe400078e3cff */
[----:B------:R-:W-:-:S02]  /*27b0*/  LOP3.LUT R174, R188, 0x60, RZ, 0x3c, !PT ;  /* 0x00000060bcae7812 */ /* 0x000fc400078e3cff */
[----:B------:R-:W-:Y:S02]  /*27c0*/  LOP3.LUT R172, R188, 0x70, RZ, 0x3c, !PT ;  /* 0x00000070bcac7812 */ /* 0x000fe400078e3cff */
[-C--:B------:R-:W-:Y:S02]  /*27d0*/  LEA.HI.X.SX32 R15, R15, R171.reuse, 0x1, P0 ;  /* 0x000000ab0f0f7211 */ /* 0x080fe400000f0eff */
[-C--:B------:R-:W-:Y:S02]  /*27e0*/  LEA.HI.X.SX32 R13, R13, R171.reuse, 0x1, P4 ;  /* 0x000000ab0d0d7211 */ /* 0x080fe400020f0eff */
[-C--:B------:R-:W-:Y:S02]  /*27f0*/  LEA.HI.X.SX32 R11, R11, R171.reuse, 0x1, P3 ;  /* 0x000000ab0b0b7211 */ /* 0x080fe400018f0eff */
[-C--:B------:R-:W-:Y:S02]  /*2800*/  LEA.HI.X.SX32 R9, R9, R171.reuse, 0x1, P2 ;  /* 0x000000ab09097211 */ /* 0x080fe400010f0eff */
[----:B------:R-:W-:-:S02]  /*2810*/  LEA.HI.X.SX32 R5, R5, R171, 0x1, P5 ;  /* 0x000000ab05057211 */ /* 0x000fc400028f0eff */
[----:B------:R-:W-:-:S07]  /*2820*/  LEA.HI.X.SX32 R3, R89, R171, 0x1, P1 ;  /* 0x000000ab59037211 */ /* 0x000fce00008f0eff */
.L_x_1:
[C---:B------:R-:W-:Y:S01]  /*2830*/  IMAD.SHL.U32 R207, R175.reuse, 0x2, RZ ;  /* 0x00000002afcf7824 */ /* 0x040fe200078e00ff */
[CC--:B------:R-:W-:Y:S01]  /*2840*/  LEA R194, P0, R175.reuse, R170.reuse, 0x2 ;  /* 0x000000aaafc27211 */ /* 0x0c0fe200078010ff */
[----:B------:R-:W-:Y:S02]  /*2850*/  IMAD.SHL.U32 R91, R175, 0x4, RZ ;  /* 0x00000004af5b7824 */ /* 0x000fe400078e00ff */
[----:B------:R-:W-:Y:S01]  /*2860*/  IMAD.WIDE R88, R187, 0x2, R170 ;  /* 0x00000002bb587825 */ /* 0x000fe200078e02aa */
[----:B------:R-:W-:Y:S02]  /*2870*/  LEA.HI.X.SX32 R195, R207, R171, 0x1, P0 ;  /* 0x000000abcfc37211 */ /* 0x000fe400000f0eff */
[CC--:B------:R-:W-:Y:S01]  /*2880*/  LEA R90, P0, R175.reuse, R170.reuse, 0x3 ;  /* 0x000000aaaf5a7211 */ /* 0x0c0fe200078018ff */
[C---:B------:R-:W-:Y:S01]  /*2890*/  IMAD R93, R175.reuse, 0x6, RZ ;  /* 0x00000006af5d7824 */ /* 0x040fe200078e02ff */
[----:B------:R-:W-:Y:S01]  /*28a0*/  LEA R96, P2, R175, R170, 0x5 ;  /* 0x000000aaaf607211 */ /* 0x000fe200078428ff */
[----:B------:R-:W-:-:S04]  /*28b0*/  IMAD.WIDE R194, R187, 0x2, R194 ;  /* 0x00000002bbc27825 */ /* 0x000fc800078e02c2 */
[C---:B------:R-:W-:Y:S02]  /*28c0*/  IMAD.SHL.U32 R97, R175.reuse, 0x10, RZ ;  /* 0x00000010af617824 */ /* 0x040fe400078e00ff */
[----:B------:R-:W-:Y:S01]  /*28d0*/  IMAD R101, R175, 0xa, RZ ;  /* 0x0000000aaf657824 */ /* 0x000fe200078e02ff */
[----:B------:R0:W2:Y:S01]  /*28e0*/  LDG.E.U16 R194, desc[UR44][R194.64] ;  /* 0x0000002cc2c27981 */ /* 0x0000a2000c1e1500 */
[--C-:B------:R-:W-:Y:S01]  /*28f0*/  IMAD.IADD R104, R93, 0x1, R170.reuse ;  /* 0x000000015d687824 */ /* 0x100fe200078e02aa */
[-C--:B------:R-:W-:Y:S01]  /*2900*/  LEA.HI.X.SX32 R91, R91, R171.reuse, 0x1, P0 ;  /* 0x000000ab5b5b7211 */ /* 0x080fe200000f0eff */
[----:B------:R-:W-:Y:S01]  /*2910*/  IMAD.IADD R22, R101, 0x1, R170 ;  /* 0x0000000165167824 */ /* 0x000fe200078e02aa */
[----:B------:R-:W-:Y:S01]  /*2920*/  LEA.HI.X.SX32 R97, R97, R171, 0x1, P2 ;  /* 0x000000ab61617211 */ /* 0x000fe200010f0eff */
[----:B------:R1:W3:Y:S01]  /*2930*/  LDG.E.U16 R99, desc[UR44][R88.64] ;  /* 0x0000002c58637981 */ /* 0x0002e2000c1e1500 */
[C---:B------:R-:W-:Y:S02]  /*2940*/  IMAD R213, R175.reuse, 0x12, RZ ;  /* 0x00000012afd57824 */ /* 0x040fe400078e02ff */
[----:B0-----:R-:W-:-:S02]  /*2950*/  IMAD R195, R175, 0xc, RZ ;  /* 0x0000000cafc37824 */ /* 0x001fc400078e02ff */
[----:B------:R-:W-:Y:S01]  /*2960*/  IMAD.WIDE R92, R187, 0x2, R22 ;  /* 0x00000002bb5c7825 */ /* 0x000fe200078e0216 */
[----:B------:R-:W-:-:S03]  /*2970*/  LEA R94, P1, R175, R170, 0x4 ;  /* 0x000000aaaf5e7211 */ /* 0x000fc600078220ff */
[----:B-1----:R-:W-:Y:S01]  /*2980*/  IMAD.WIDE R88, R187, 0x2, R104 ;  /* 0x00000002bb587825 */ /* 0x002fe200078e0268 */
[----:B------:R-:W4:Y:S03]  /*2990*/  LDG.E.U16 R197, desc[UR44][R92.64] ;  /* 0x0000002c5cc57981 */ /* 0x000f26000c1e1500 */
[C---:B------:R-:W-:Y:S01]  /*29a0*/  IMAD R225, R175.reuse, 0x16, RZ ;  /* 0x00000016afe17824 */ /* 0x040fe200078e02ff */
[----:B------:R0:W5:Y:S01]  /*29b0*/  LDG.E.U16 R201, desc[UR44][R88.64] ;  /* 0x0000002c58c97981 */ /* 0x000162000c1e1500 */
[----:B------:R-:W-:Y:S02]  /*29c0*/  IMAD.SHL.U32 R95, R175, 0x8, RZ ;  /* 0x00000008af5f7824 */ /* 0x000fe400078e00ff */
[----:B------:R-:W-:-:S04]  /*29d0*/  IMAD.WIDE R90, R187, 0x2, R90 ;  /* 0x00000002bb5a7825 */ /* 0x000fc800078e025a */
[----:B------:R-:W-:Y:S02]  /*29e0*/  IMAD.IADD R20, R195, 0x1, R170 ;  /* 0x00000001c3147824 */ /* 0x000fe400078e02aa */
[----:B------:R-:W-:Y:S01]  /*29f0*/  IMAD.WIDE R96, R187, 0x2, R96 ;  /* 0x00000002bb607825 */ /* 0x000fe200078e0260 */
[----:B------:R-:W-:Y:S01]  /*2a00*/  LEA.HI.X.SX32 R95, R95, R171, 0x1, P1 ;  /* 0x000000ab5f5f7211 */ /* 0x000fe200008f0eff */
[----:B------:R1:W4:Y:S02]  /*2a10*/  LDG.E.U16 R100, desc[UR44][R90.64] ;  /* 0x0000002c5a647981 */ /* 0x000324000c1e1500 */
[--C-:B------:R-:W-:Y:S02]  /*2a20*/  IMAD.IADD R16, R213, 0x1, R170.reuse ;  /* 0x00000001d5107824 */ /* 0x100fe400078e02aa */
[----:B------:R-:W-:Y:S01]  /*2a30*/  IMAD.IADD R12, R225, 0x1, R170 ;  /* 0x00000001e10c7824 */ /* 0x000fe200078e02aa */
[----:B------:R1:W2:Y:S01]  /*2a40*/  LDG.E.U16 R103, desc[UR44][R96.64] ;  /* 0x0000002c60677981 */ /* 0x0002a2000c1e1500 */
[----:B------:R-:W-:-:S02]  /*2a50*/  IMAD R227, R175, 0x18, RZ ;  /* 0x00000018afe37824 */ /* 0x000fc400078e02ff */
[----:B0-----:R-:W-:Y:S01]  /*2a60*/  IMAD.WIDE R88, R187, 0x2, R20 ;  /* 0x00000002bb587825 */ /* 0x001fe200078e0214 */
[----:B------:R-:W-:-:S03]  /*2a70*/  IADD3 R92, P2, R207, R170, RZ ;  /* 0x000000aacf5c7210 */ /* 0x000fc60007f5e0ff */
[C---:B------:R-:W-:Y:S01]  /*2a80*/  IMAD R93, R175.reuse, 0x22, RZ ;  /* 0x00000022af5d7824 */ /* 0x040fe200078e02ff */
[----:B------:R0:W4:Y:S01]  /*2a90*/  LDG.E.U16 R195, desc[UR44][R88.64] ;  /* 0x0000002c58c37981 */ /* 0x000122000c1e1500 */
[----:B------:R-:W-:Y:S02]  /*2aa0*/  IMAD R229, R175, 0x1a, RZ ;  /* 0x0000001aafe57824 */ /* 0x000fe400078e02ff */
[----:B-1----:R-:W-:-:S04]  /*2ab0*/  IMAD.WIDE R90, R187, 0x2, R16 ;  /* 0x00000002bb5a7825 */ /* 0x002fc800078e0210 */
[----:B------:R-:W-:Y:S01]  /*2ac0*/  IMAD.WIDE R96, R187, 0x2, R12 ;  /* 0x00000002bb607825 */ /* 0x000fe200078e020c */
[----:B------:R1:W5:Y:S03]  /*2ad0*/  LDG.E.U16 R203, desc[UR44][R90.64] ;  /* 0x0000002c5acb7981 */ /* 0x000366000c1e1500 */
[C---:B------:R-:W-:Y:S02]  /*2ae0*/  IMAD R219, R175.reuse, 0x26, RZ ;  /* 0x00000026afdb7824 */ /* 0x040fe400078e02ff */
[----:B------:R-:W-:Y:S02]  /*2af0*/  IMAD R217, R175, 0x14, RZ ;  /* 0x00000014afd97824 */ /* 0x000fe400078e02ff */
[--C-:B------:R-:W-:Y:S01]  /*2b00*/  IMAD.IADD R10, R227, 0x1, R170.reuse ;  /* 0x00000001e30a7824 */ /* 0x100fe200078e02aa */
[-C--:B0-----:R-:W-:Y:S01]  /*2b10*/  IADD3 R88, P0, R93, R170.reuse, RZ ;  /* 0x000000aa5d587210 */ /* 0x081fe20007f1e0ff */
[----:B------:R-:W-:Y:S01]  /*2b20*/  IMAD.IADD R8, R229, 0x1, R170 ;  /* 0x00000001e5087824 */ /* 0x000fe200078e02aa */
[----:B------:R-:W-:Y:S01]  /*2b30*/  LEA.HI.X.SX32 R93, R175, R171, 0x1, P2 ;  /* 0x000000abaf5d7211 */ /* 0x000fe200010f0eff */
[----:B------:R-:W-:Y:S01]  /*2b40*/  IMAD.WIDE R94, R187, 0x2, R94 ;  /* 0x00000002bb5e7825 */ /* 0x000fe200078e025e */
[----:B------:R0:W4:Y:S01]  /*2b50*/  LDG.E.U16 R199, desc[UR44][R96.64] ;  /* 0x0000002c60c77981 */ /* 0x000122000c1e1500 */
[----:B-1----:R-:W-:-:S02]  /*2b60*/  IADD3 R90, P1, R219, R170, RZ ;  /* 0x000000aadb5a7210 */ /* 0x002fc40007f3e0ff */
[----:B------:R-:W-:Y:S01]  /*2b70*/  IMAD R211, R175, 0x13, RZ ;  /* 0x00000013afd37824 */ /* 0x000fe200078e02ff */
[----:B------:R1:W5:Y:S01]  /*2b80*/  LDG.E.U16 R101, desc[UR44][R94.64] ;  /* 0x0000002c5e657981 */ /* 0x000362000c1e1500 */
[----:B------:R-:W-:Y:S02]  /*2b90*/  IMAD.IADD R14, R217, 0x1, R170 ;  /* 0x00000001d90e7824 */ /* 0x000fe400078e02aa */
[----:B------:R-:W-:Y:S01]  /*2ba0*/  IMAD.WIDE R204, R187, 0x2, R10 ;  /* 0x00000002bbcc7825 */ /* 0x000fe200078e020a */
[----:B------:R-:W-:-:S03]  /*2bb0*/  LEA.HI.X.SX32 R91, R211, R171, 0x1, P1 ;  /* 0x000000abd35b7211 */ /* 0x000fc600008f0eff */
[----:B0-----:R-:W-:Y:S01]  /*2bc0*/  IMAD.WIDE R96, R187, 0x2, R8 ;  /* 0x00000002bb607825 */ /* 0x001fe200078e0208 */
[----:B------:R-:W4:Y:S03]  /*2bd0*/  LDG.E.U16 R98, desc[UR44][R204.64] ;  /* 0x0000002ccc627981 */ /* 0x000f26000c1e1500 */
[C---:B------:R-:W-:Y:S02]  /*2be0*/  IMAD R209, R175.reuse, 0x11, RZ ;  /* 0x00000011afd17824 */ /* 0x040fe400078e02ff */
[----:B------:R-:W-:Y:S02]  /*2bf0*/  IMAD R231, R175, 0x1c, RZ ;  /* 0x0000001cafe77824 */ /* 0x000fe400078e02ff */
[----:B-1----:R-:W-:Y:S01]  /*2c00*/  IMAD.WIDE R94, R187, 0x2, R14 ;  /* 0x00000002bb5e7825 */ /* 0x002fe200078e020e */
[----:B------:R-:W-:Y:S01]  /*2c10*/  LEA.HI.X.SX32 R89, R209, R171, 0x1, P0 ;  /* 0x000000abd1597211 */ /* 0x000fe200000f0eff */
[----:B------:R0:W4:Y:S02]  /*2c20*/  LDG.E.U16 R205, desc[UR44][R96.64] ;  /* 0x0000002c60cd7981 */ /* 0x000124000c1e1500 */
[----:B------:R-:W-:-:S02]  /*2c30*/  IMAD.WIDE R92, R187, 0x2, R92 ;  /* 0x00000002bb5c7825 */ /* 0x000fc400078e025c */
[----:B------:R1:W4:Y:S02]  /*2c40*/  LDG.E.U16 R102, desc[UR44][R94.64] ;  /* 0x0000002c5e667981 */ /* 0x000324000c1e1500 */
[----:B------:R-:W-:Y:S02]  /*2c50*/  IMAD.IADD R6, R231, 0x1, R170 ;  /* 0x00000001e7067824 */ /* 0x000fe400078e02aa */
[----:B------:R-:W-:Y:S01]  /*2c60*/  IMAD.WIDE R90, R187, 0x2, R90 ;  /* 0x00000002bb5a7825 */ /* 0x000fe200078e025a */
[----:B------:R1:W4:Y:S03]  /*2c70*/  LDG.E.U16 R209, desc[UR44][R92.64] ;  /* 0x0000002c5cd17981 */ /* 0x000326000c1e1500 */
[C---:B0-----:R-:W-:Y:S01]  /*2c80*/  IMAD R97, R175.reuse, 0x3a, RZ ;  /* 0x0000003aaf617824 */ /* 0x041fe200078e02ff */
[----:B------:R0:W4:Y:S01]  /*2c90*/  LDG.E.U16 R223, desc[UR44][R90.64] ;  /* 0x0000002c5adf7981 */ /* 0x000122000c1e1500 */
[----:B------:R-:W-:-:S02]  /*2ca0*/  IMAD R239, R175, 0x32, RZ ;  /* 0x00000032afef7824 */ /* 0x000fc400078e02ff */
[----:B-1----:R-:W-:-:S04]  /*2cb0*/  IMAD.WIDE R94, R187, 0x2, R6 ;  /* 0x00000002bb5e7825 */ /* 0x002fc800078e0206 */
[----:B------:R-:W-:Y:S01]  /*2cc0*/  IMAD R93, R175, 0x24, RZ ;  /* 0x00000024af5d7824 */ /* 0x000fe200078e02ff */
[-C--:B------:R-:W-:Y:S01]  /*2cd0*/  IADD3 R92, P4, R97, R170.reuse, RZ ;  /* 0x000000aa615c7210 */ /* 0x080fe20007f9e0ff */
[----:B------:R-:W-:Y:S01]  /*2ce0*/  IMAD R235, R175, 0x1d, RZ ;  /* 0x0000001dafeb7824 */ /* 0x000fe200078e02ff */
[----:B------:R1:W4:Y:S01]  /*2cf0*/  LDG.E.U16 R207, desc[UR44][R94.64] ;  /* 0x0000002c5ecf7981 */ /* 0x000322000c1e1500 */
[----:B------:R-:W-:Y:S01]  /*2d00*/  IMAD.WIDE R88, R187, 0x2, R88 ;  /* 0x00000002bb587825 */ /* 0x000fe200078e0258 */
[----:B0-----:R-:W-:-:S03]  /*2d10*/  IADD3 R90, P0, R93, R170, RZ ;  /* 0x000000aa5d5a7210 */ /* 0x001fc60007f1e0ff */
[----:B------:R-:W-:Y:S01]  /*2d20*/  IMAD R237, R175, 0x2a, RZ ;  /* 0x0000002aafed7824 */ /* 0x000fe200078e02ff */
[-C--:B------:R-:W-:Y:S01]  /*2d30*/  LEA.HI.X.SX32 R93, R235, R171.reuse, 0x1, P4 ;  /* 0x000000abeb5d7211 */ /* 0x080fe200020f0eff */
[C---:B------:R-:W-:Y:S01]  /*2d40*/  IMAD R221, R175.reuse, 0x19, RZ ;  /* 0x00000019afdd7824 */ /* 0x040fe200078e02ff */
[----:B------:R0:W4:Y:S01]  /*2d50*/  LDG.E.U16 R211, desc[UR44][R88.64] ;  /* 0x0000002c58d37981 */ /* 0x000122000c1e1500 */
[----:B------:R-:W-:Y:S01]  /*2d60*/  IMAD R241, R175, 0x36, RZ ;  /* 0x00000036aff17824 */ /* 0x000fe200078e02ff */
[-C--:B-1----:R-:W-:Y:S01]  /*2d70*/  IADD3 R94, P2, R239, R170.reuse, RZ ;  /* 0x000000aaef5e7210 */ /* 0x082fe20007f5e0ff */
[----:B------:R-:W-:Y:S01]  /*2d80*/  IMAD R219, R175, 0x15, RZ ;  /* 0x00000015afdb7824 */ /* 0x000fe200078e02ff */
[-C--:B------:R-:W-:Y:S01]  /*2d90*/  LEA.HI.X.SX32 R91, R213, R171.reuse, 0x1, P0 ;  /* 0x000000abd55b7211 */ /* 0x080fe200000f0eff */
[----:B------:R-:W-:Y:S01]  /*2da0*/  IMAD R233, R175, 0x1b, RZ ;  /* 0x0000001bafe97824 */ /* 0x000fe200078e02ff */
[----:B------:R-:W-:Y:S01]  /*2db0*/  LEA.HI.X.SX32 R95, R221, R171, 0x1, P2 ;  /* 0x000000abdd5f7211 */ /* 0x000fe200010f0eff */
[----:B------:R-:W-:Y:S01]  /*2dc0*/  IMAD.WIDE R212, R187, 0x2, R92 ;  /* 0x00000002bbd47825 */ /* 0x000fe200078e025c */
[----:B0-----:R-:W-:-:S03]  /*2dd0*/  IADD3 R88, P1, R237, R170, RZ ;  /* 0x000000aaed587210 */ /* 0x001fc60007f3e0ff */
[----:B------:R-:W-:Y:S01]  /*2de0*/  IMAD R221, R175, 0x28, RZ ;  /* 0x00000028afdd7824 */ /* 0x000fe200078e02ff */
[-C--:B------:R-:W-:Y:S01]  /*2df0*/  IADD3 R96, P3, R241, R170.reuse, RZ ;  /* 0x000000aaf1607210 */ /* 0x080fe20007f7e0ff */
[----:B------:R-:W-:Y:S01]  /*2e00*/  IMAD R93, R175, 0x30, RZ ;  /* 0x00000030af5d7824 */ /* 0x000fe200078e02ff */
[-C--:B------:R-:W-:Y:S01]  /*2e10*/  LEA.HI.X.SX32 R89, R219, R171.reuse, 0x1, P1 ;  /* 0x000000abdb597211 */ /* 0x080fe200008f0eff */
[----:B------:R-:W-:Y:S01]  /*2e20*/  IMAD R239, R175, 0x34, RZ ;  /* 0x00000034afef7824 */ /* 0x000fe200078e02ff */
[-C--:B------:R-:W-:Y:S01]  /*2e30*/  LEA.HI.X.SX32 R97, R233, R171.reuse, 0x1, P3 ;  /* 0x000000abe9617211 */ /* 0x080fe200018f0eff */
[----:B------:R-:W-:Y:S01]  /*2e40*/  IMAD.WIDE R94, R187, 0x2, R94 ;  /* 0x00000002bb5e7825 */ /* 0x000fe200078e025e */
[-C--:B------:R-:W-:Y:S01]  /*2e50*/  IADD3 R220, P0, R221, R170.reuse, RZ ;  /* 0x000000aadddc7210 */ /* 0x080fe20007f1e0ff */
[----:B------:R-:W4:Y:S01]  /*2e60*/  LDG.E.U16 R213, desc[UR44][R212.64] ;  /* 0x0000002cd4d57981 */ /* 0x000f22000c1e1500 */
[-C--:B------:R-:W-:Y:S01]  /*2e70*/  IADD3 R216, P2, R93, R170.reuse, RZ ;  /* 0x000000aa5dd87210 */ /* 0x080fe20007f5e0ff */
[----:B------:R-:W-:Y:S01]  /*2e80*/  IMAD.WIDE R88, R187, 0x2, R88 ;  /* 0x00000002bb587825 */ /* 0x000fe200078e0258 */
[-C--:B------:R-:W-:Y:S01]  /*2e90*/  LEA.HI.X.SX32 R221, R217, R171.reuse, 0x1, P0 ;  /* 0x000000abd9dd7211 */ /* 0x080fe200000f0eff */
[----:B------:R-:W4:Y:S02]  /*2ea0*/  LDG.E.U16 R235, desc[UR44][R94.64] ;  /* 0x0000002c5eeb7981 */ /* 0x000f24000c1e1500 */
[----:B------:R-:W-:Y:S01]  /*2eb0*/  IMAD R241, R175, 0x38, RZ ;  /* 0x00000038aff17824 */ /* 0x000fe200078e02ff */
[----:B------:R-:W-:Y:S01]  /*2ec0*/  LEA.HI.X.SX32 R217, R227, R171, 0x1, P2 ;  /* 0x000000abe3d97211 */ /* 0x000fe200010f0eff */
[----:B------:R-:W-:Y:S01]  /*2ed0*/  IMAD.WIDE R96, R187, 0x2, R96 ;  /* 0x00000002bb607825 */ /* 0x000fe200078e0260 */
[----:B------:R0:W4:Y:S01]  /*2ee0*/  LDG.E.U16 R233, desc[UR44][R88.64] ;  /* 0x0000002c58e97981 */ /* 0x000122000c1e1500 */
[----:B------:R-:W-:-:S02]  /*2ef0*/  IADD3 R92, P3, R239, R170, RZ ;  /* 0x000000aaef5c7210 */ /* 0x000fc40007f7e0ff */
[----:B------:R-:W-:Y:S01]  /*2f00*/  IMAD.WIDE R218, R187, 0x2, R90 ;  /* 0x00000002bbda7825 */ /* 0x000fe200078e025a */
[----:B------:R1:W4:Y:S03]  /*2f10*/  LDG.E.U16 R237, desc[UR44][R96.64] ;  /* 0x0000002c60ed7981 */ /* 0x000326000c1e1500 */
[----:B------:R-:W-:Y:S01]  /*2f20*/  IMAD R91, R175, 0x2c, RZ ;  /* 0x0000002caf5b7824 */ /* 0x000fe200078e02ff */
[-C--:B0-----:R-:W-:Y:S01]  /*2f30*/  IADD3 R88, P4, R241, R170.reuse, RZ ;  /* 0x000000aaf1587210 */ /* 0x081fe20007f9e0ff */
[----:B------:R-:W-:Y:S01]  /*2f40*/  IMAD.WIDE R94, R187, 0x2, R220 ;  /* 0x00000002bb5e7825 */ /* 0x000fe200078e02dc */
[-C--:B------:R-:W-:Y:S01]  /*2f50*/  LEA.HI.X.SX32 R93, R229, R171.reuse, 0x1, P3 ;  /* 0x000000abe55d7211 */ /* 0x080fe200018f0eff */
[----:B------:R-:W4:Y:S01]  /*2f60*/  LDG.E.U16 R218, desc[UR44][R218.64] ;  /* 0x0000002cdada7981 */ /* 0x000f22000c1e1500 */
[----:B------:R-:W-:Y:S01]  /*2f70*/  IADD3 R90, P1, R91, R170, RZ ;  /* 0x000000aa5b5a7210 */ /* 0x000fe20007f3e0ff */
[----:B-1----:R-:W-:Y:S01]  /*2f80*/  IMAD.WIDE R96, R187, 0x2, R216 ;  /* 0x00000002bb607825 */ /* 0x002fe200078e02d8 */
[----:B------:R-:W-:Y:S01]  /*2f90*/  LEA.HI.X.SX32 R89, R231, R171, 0x1, P4 ;  /* 0x000000abe7597211 */ /* 0x000fe200020f0eff */
[----:B------:R0:W4:Y:S02]  /*2fa0*/  LDG.E.U16 R196, desc[UR44][R94.64] ;  /* 0x0000002c5ec47981 */ /* 0x000124000c1e1500 */
[----:B------:R-:W-:-:S02]  /*2fb0*/  IMAD R229, R175, 0x3c, RZ ;  /* 0x0000003cafe57824 */ /* 0x000fc400078e02ff */
[----:B------:R-:W-:Y:S01]  /*2fc0*/  IMAD R231, R175, 0x2e, RZ ;  /* 0x0000002eafe77824 */ /* 0x000fe200078e02ff */
[----:B------:R-:W-:Y:S01]  /*2fd0*/  LEA.HI.X.SX32 R91, R225, R171, 0x1, P1 ;  /* 0x000000abe15b7211 */ /* 0x000fe200008f0eff */
[----:B------:R1:W4:Y:S01]  /*2fe0*/  LDG.E.U16 R227, desc[UR44][R96.64] ;  /* 0x0000002c60e37981 */ /* 0x000322000c1e1500 */
[C---:B------:R-:W-:Y:S02]  /*2ff0*/  IMAD R217, R175.reuse, 0x1e, RZ ;  /* 0x0000001eafd97824 */ /* 0x040fe400078e02ff */
[----:B------:R-:W-:Y:S01]  /*3000*/  IMAD R225, R175, 0x17, RZ ;  /* 0x00000017afe17824 */ /* 0x000fe200078e02ff */
[-C--:B0-----:R-:W-:Y:S01]  /*3010*/  IADD3 R94, P1, R231, R170.reuse, RZ ;  /* 0x000000aae75e7210 */ /* 0x081fe20007f3e0ff */
[----:B------:R-:W-:Y:S02]  /*3020*/  IMAD R219, R175, 0xe, RZ ;  /* 0x0000000eafdb7824 */ /* 0x000fe400078e02ff */
[----:B------:R-:W-:Y:S01]  /*3030*/  IMAD.WIDE R88, R187, 0x2, R88 ;  /* 0x00000002bb587825 */ /* 0x000fe200078e0258 */
[----:B-1----:R-:W-:-:S03]  /*3040*/  IADD3 R96, P0, R229, R170, RZ ;  /* 0x000000aae5607210 */ /* 0x002fc60007f1e0ff */
[----:B------:R-:W-:Y:S01]  /*3050*/  IMAD.WIDE R92, R187, 0x2, R92 ;  /* 0x00000002bb5c7825 */ /* 0x000fe200078e025c */
[-C--:B------:R-:W-:Y:S01]  /*3060*/  LEA.HI.X.SX32 R95, R225, R171.reuse, 0x1, P1 ;  /* 0x000000abe15f7211 */ /* 0x080fe200008f0eff */
[----:B------:R0:W4:Y:S01]  /*3070*/  LDG.E.U16 R200, desc[UR44][R88.64] ;  /* 0x0000002c58c87981 */ /* 0x000122000c1e1500 */
[----:B------:R-:W-:Y:S01]  /*3080*/  LEA.HI.X.SX32 R97, R217, R171, 0x1, P0 ;  /* 0x000000abd9617211 */ /* 0x000fe200000f0eff */
[----:B------:R-:W-:Y:S02]  /*3090*/  IMAD.WIDE R90, R187, 0x2, R90 ;  /* 0x00000002bb5a7825 */ /* 0x000fe400078e025a */
[----:B------:R1:W4:Y:S02]  /*30a0*/  LDG.E.U16 R198, desc[UR44][R92.64] ;  /* 0x0000002c5cc67981 */ /* 0x000324000c1e1500 */
[--C-:B------:R-:W-:Y:S02]  /*30b0*/  IMAD R2, R175, 0x3e, R170.reuse ;  /* 0x0000003eaf027824 */ /* 0x100fe400078e02aa */
[--C-:B------:R-:W-:Y:S01]  /*30c0*/  IMAD.IADD R18, R219, 0x1, R170.reuse ;  /* 0x00000001db127824 */ /* 0x100fe200078e02aa */
[----:B------:R1:W4:Y:S01]  /*30d0*/  LDG.E.U16 R221, desc[UR44][R90.64] ;  /* 0x0000002c5add7981 */ /* 0x000322000c1e1500 */
[----:B------:R-:W-:-:S02]  /*30e0*/  IMAD.IADD R4, R217, 0x1, R170 ;  /* 0x00000001d9047824 */ /* 0x000fc400078e02aa */
[----:B0-----:R-:W-:-:S04]  /*30f0*/  IMAD.WIDE R88, R187, 0x2, R96 ;  /* 0x00000002bb587825 */ /* 0x001fc800078e0260 */
[C---:B-1----:R-:W-:Y:S01]  /*3100*/  IMAD.WIDE R92, R187.reuse, 0x2, R4 ;  /* 0x00000002bb5c7825 */ /* 0x042fe200078e0204 */
[----:B------:R-:W4:Y:S03]  /*3110*/  LDG.E.U16 R229, desc[UR44][R88.64] ;  /* 0x0000002c58e57981 */ /* 0x000f26000c1e1500 */
[C---:B------:R-:W-:Y:S01]  /*3120*/  IMAD.WIDE R90, R187.reuse, 0x2, R18 ;  /* 0x00000002bb5a7825 */ /* 0x040fe200078e0212 */
[----:B------:R-:W4:Y:S03]  /*3130*/  LDG.E.U16 R219, desc[UR44][R92.64] ;  /* 0x0000002c5cdb7981 */ /* 0x000f26000c1e1500 */
[C---:B------:R-:W-:Y:S01]  /*3140*/  IMAD.WIDE R94, R187.reuse, 0x2, R94 ;  /* 0x00000002bb5e7825 */ /* 0x040fe200078e025e */
[----:B------:R-:W4:Y:S03]  /*3150*/  LDG.E.U16 R217, desc[UR44][R90.64] ;  /* 0x0000002c5ad97981 */ /* 0x000f26000c1e1500 */
[----:B------:R-:W-:Y:S01]  /*3160*/  IMAD.WIDE R96, R187, 0x2, R2 ;  /* 0x00000002bb607825 */ /* 0x000fe200078e0202 */
[----:B------:R-:W4:Y:S04]  /*3170*/  LDG.E.U16 R225, desc[UR44][R94.64] ;  /* 0x0000002c5ee17981 */ /* 0x000f28000c1e1500 */
[----:B------:R-:W4:Y:S01]  /*3180*/  LDG.E.U16 R231, desc[UR44][R96.64] ;  /* 0x0000002c60e77981 */ /* 0x000f22000c1e1500 */
[----:B------:R-:W-:Y:S06]  /*3190*/  BAR.SYNC.DEFER_BLOCKING 0x0 ;  /* 0x0000000000007b1d */ /* 0x000fec0000010000 */
[----:B------:R-:W-:Y:S01]  /*31a0*/  UMOV UR13, 0x40000040 ;  /* 0x40000040000d7882 */ /* 0x000fe20000000000 */
[----:B------:R-:W-:Y:S01]  /*31b0*/  UMOV UR14, UR4 ;  /* 0x00000004000e7c82 */ /* 0x000fe20008000000 */
[----:B------:R-:W-:Y:S01]  /*31c0*/  UMOV UR15, 0x40000040 ;  /* 0x40000040000f7882 */ /* 0x000fe20000000000 */
[----:B---3--:R-:W-:Y:S04]  /*31d0*/  STS.U16 [R188+UR17+0x4000], R99 ;  /* 0x00400063bc007988 */ /* 0x008fe80008000411 */
[----:B--2---:R-:W-:Y:S04]  /*31e0*/  STS.U16 [R188+UR17+0x4800], R103 ;  /* 0x00480067bc007988 */ /* 0x004fe80008000411 */
[----:B-----5:R-:W-:Y:S04]  /*31f0*/  STS.U16 [R188+UR17+0x4400], R101 ;  /* 0x00440065bc007988 */ /* 0x020fe80008000411 */
[----:B----4-:R-:W-:Y:S04]  /*3200*/  STS.U16 [R188+UR17+0x4c00], R227 ;  /* 0x004c00e3bc007988 */ /* 0x010fe80008000411 */
        /* <DEDUP_REMOVED lines=22> */
[----:B------:R2:W-:Y:S04]  /*3370*/  STS.U16 [R174+UR17+0x4b00], R221 ;  /* 0x004b00ddae007988 */ /* 0x0005e80008000411 */
[----:B------:R-:W-:Y:S04]  /*3380*/  STS.U16 [R174+UR17+0x4f00], R229 ;  /* 0x004f00e5ae007988 */ /* 0x000fe80008000411 */
[----:B------:R-:W-:Y:S04]  /*3390*/  STS.U16 [R172+UR17+0x4380], R217 ;  /* 0x004380d9ac007988 */ /* 0x000fe80008000411 */
[----:B------:R3:W-:Y:S04]  /*33a0*/  STS.U16 [R172+UR17+0x4780], R219 ;  /* 0x004780dbac007988 */ /* 0x0007e80008000411 */
[----:B------:R4:W-:Y:S04]  /*33b0*/  STS.U16 [R172+UR17+0x4b80], R225 ;  /* 0x004b80e1ac007988 */ /* 0x0009e80008000411 */
[----:B------:R5:W-:Y:S01]  /*33c0*/  STS.U16 [R172+UR17+0x4f80], R231 ;  /* 0x004f80e7ac007988 */ /* 0x000be20008000411 */
[----:B------:R0:W-:Y:S06]  /*33d0*/  MEMBAR.ALL.CTA ;  /* 0x0000000000007992 */ /* 0x0001ec0000008000 */
[----:B0-----:R-:W0:Y:S02]  /*33e0*/  FENCE.VIEW.ASYNC.S ;  /* 0x00000000000073c6 */ /* 0x001e240000000000 */
[----:B0-----:R-:W-:Y:S06]  /*33f0*/  BAR.SYNC.DEFER_BLOCKING 0x0 ;  /* 0x0000000000007b1d */ /* 0x001fec0000010000 */
[----:B------:R-:W-:-:S06]  /*3400*/  WARPGROUP.ARRIVE ;  /* 0x00000000000079c5 */ /* 0x000fcc0000000000 */
[----:B------:R-:W-:Y:S04]  /*3410*/  HGMMA.64x32x16.F32.BF16 R88, gdesc[UR12].tnspA, RZ, !UPT ;  /* 0x206000000c5879f0 */ /* 0x000fe8000c7018ff */
[----:B------:R-:W-:Y:S04]  /*3420*/  HGMMA.64x32x16.F32.BF16 R88, gdesc[UR8].tnspA, R88 ;  /* 0x20600000085879f0 */ /* 0x000fe80008701858 */
[----:B------:R-:W-:Y:S04]  /*3430*/  HGMMA.64x32x16.F32.BF16 R88, gdesc[UR20].tnspA, R88 ;  /* 0x20600000145879f0 */ /* 0x000fe80008701858 */
[----:B------:R-:W-:Y:S04]  /*3440*/  HGMMA.64x32x16.F32.BF16 R88, gdesc[UR24].tnspA, R88 ;  /* 0x20600000185879f0 */ /* 0x000fe80008701858 */
[----:B------:R-:W-:Y:S01]  /*3450*/  HGMMA.64x32x16.F32.BF16 R88, gdesc[UR28].tnspA, R88 ;  /* 0x206000001c5879f0 */ /* 0x000fe20008701858 */
[----:B-1----:R-:W-:-:S04]  /*3460*/  IMAD.WIDE R194, R181, 0x2, R168 ;  /* 0x00000002b5c27825 */ /* 0x002fc800078e02a8 */
[C---:B------:R-:W-:Y:S01]  /*3470*/  IMAD.WIDE R196, R181.reuse, 0x2, R166 ;  /* 0x00000002b5c47825 */ /* 0x040fe200078e02a6 */
[----:B--2---:R0:W2:Y:S03]  /*3480*/  LDG.E.U16 R221, desc[UR44][R194.64] ;  /* 0x0000002cc2dd7981 */ /* 0x0040a6000c1e1500 */
[C---:B------:R-:W-:Y:S01]  /*3490*/  IMAD.WIDE R198, R181.reuse, 0x2, R164 ;  /* 0x00000002b5c67825 */ /* 0x040fe200078e02a4 */
[----:B------:R1:W2:Y:S03]  /*34a0*/  LDG.E.U16 R218, desc[UR44][R196.64] ;  /* 0x0000002cc4da7981 */ /* 0x0002a6000c1e1500 */
[C---:B------:R-:W-:Y:S01]  /*34b0*/  IMAD.WIDE R200, R181.reuse, 0x2, R160 ;  /* 0x00000002b5c87825 */ /* 0x040fe200078e02a0 */
[----:B---3--:R3:W2:Y:S03]  /*34c0*/  LDG.E.U16 R219, desc[UR44][R198.64] ;  /* 0x0000002cc6db7981 */ /* 0x0086a6000c1e1500 */
[C---:B------:R-:W-:Y:S01]  /*34d0*/  IMAD.WIDE R202, R181.reuse, 0x2, R158 ;  /* 0x00000002b5ca7825 */ /* 0x040fe200078e029e */
[----:B----4-:R4:W2:Y:S03]  /*34e0*/  LDG.E.U16 R225, desc[UR44][R200.64] ;  /* 0x0000002cc8e17981 */ /* 0x0108a6000c1e1500 */
[C---:B------:R-:W-:Y:S01]  /*34f0*/  IMAD.WIDE R208, R181.reuse, 0x2, R156 ;  /* 0x00000002b5d07825 */ /* 0x040fe200078e029c */
[----:B------:R4:W2:Y:S03]  /*3500*/  LDG.E.U16 R226, desc[UR44][R202.64] ;  /* 0x0000002ccae27981 */ /* 0x0008a6000c1e1500 */
[C---:B------:R-:W-:Y:S01]  /*3510*/  IMAD.WIDE R210, R181.reuse, 0x2, R154 ;  /* 0x00000002b5d27825 */ /* 0x040fe200078e029a */
[----:B------:R-:W2:Y:S03]  /*3520*/  LDG.E.U16 R227, desc[UR44][R208.64] ;  /* 0x0000002cd0e37981 */ /* 0x000ea6000c1e1500 */
[C---:B------:R-:W-:Y:S01]  /*3530*/  IMAD.WIDE R206, R181.reuse, 0x2, R146 ;  /* 0x00000002b5ce7825 */ /* 0x040fe200078e0292 */
[----:B------:R-:W2:Y:S03]  /*3540*/  LDG.E.U16 R222, desc[UR44][R210.64] ;  /* 0x0000002cd2de7981 */ /* 0x000ea6000c1e1500 */
[C---:B------:R-:W-:Y:S01]  /*3550*/  IMAD.WIDE R204, R181.reuse, 0x2, R144 ;  /* 0x00000002b5cc7825 */ /* 0x040fe200078e0290 */
[----:B------:R-:W2:Y:S03]  /*3560*/  LDG.E.U16 R220, desc[UR44][R206.64] ;  /* 0x0000002ccedc7981 */ /* 0x000ea6000c1e1500 */
[C---:B------:R-:W-:Y:S01]  /*3570*/  IMAD.WIDE R216, R181.reuse, 0x2, R162 ;  /* 0x00000002b5d87825 */ /* 0x040fe200078e02a2 */
[----:B------:R4:W2:Y:S03]  /*3580*/  LDG.E.U16 R223, desc[UR44][R204.64] ;  /* 0x0000002cccdf7981 */ /* 0x0008a6000c1e1500 */
[----:B------:R-:W-:-:S02]  /*3590*/  IMAD.WIDE R212, R181, 0x2, R152 ;  /* 0x00000002b5d47825 */ /* 0x000fc400078e0298 */
[----:B------:R-:W2:Y:S02]  /*35a0*/  LDG.E.U16 R216, desc[UR44][R216.64] ;  /* 0x0000002cd8d87981 */ /* 0x000ea4000c1e1500 */
[C---:B------:R-:W-:Y:S02]  /*35b0*/  IMAD.WIDE R232, R181.reuse, 0x2, R150 ;  /* 0x00000002b5e87825 */ /* 0x040fe400078e0296 */
[----:B------:R4:W2:Y:S02]  /*35c0*/  LDG.E.U16 R229, desc[UR44][R212.64] ;  /* 0x0000002cd4e57981 */ /* 0x0008a4000c1e1500 */
[C---:B------:R-:W-:Y:S02]  /*35d0*/  IMAD.WIDE R234, R181.reuse, 0x2, R148 ;  /* 0x00000002b5ea7825 */ /* 0x040fe400078e0294 */
[----:B------:R-:W2:Y:S02]  /*35e0*/  LDG.E.U16 R224, desc[UR44][R232.64] ;  /* 0x0000002ce8e07981 */ /* 0x000ea4000c1e1500 */
[----:B0-----:R-:W-:-:S02]  /*35f0*/  IMAD.WIDE R194, R181, 0x2, R142 ;  /* 0x00000002b5c27825 */ /* 0x001fc400078e028e */
[----:B------:R-:W2:Y:S01]  /*3600*/  LDG.E.U16 R217, desc[UR44][R234.64] ;  /* 0x0000002cead97981 */ /* 0x000ea2000c1e1500 */
[----:B------:R-:W-:Y:S01]  /*3610*/  HGMMA.64x32x16.F32.BF16 R88, gdesc[UR32].tnspA, R88 ;  /* 0x20600000205879f0 */ /* 0x000fe20008701858 */
[C---:B-1----:R-:W-:Y:S02]  /*3620*/  IMAD.WIDE R196, R181.reuse, 0x2, R140 ;  /* 0x00000002b5c47825 */ /* 0x042fe400078e028c */
[----:B------:R0:W2:Y:S02]  /*3630*/  LDG.E.U16 R228, desc[UR44][R194.64] ;  /* 0x0000002cc2e47981 */ /* 0x0000a4000c1e1500 */
[C---:B---3--:R-:W-:Y:S02]  /*3640*/  IMAD.WIDE R198, R181.reuse, 0x2, R136 ;  /* 0x00000002b5c67825 */ /* 0x048fe400078e0288 */
[----:B-----5:R1:W3:Y:S02]  /*3650*/  LDG.E.U16 R231, desc[UR44][R196.64] ;  /* 0x0000002cc4e77981 */ /* 0x0202e4000c1e1500 */
[----:B----4-:R-:W-:-:S02]  /*3660*/  IMAD.WIDE R200, R181, 0x2, R132 ;  /* 0x00000002b5c87825 */ /* 0x010fc400078e0284 */
[----:B------:R4:W5:Y:S02]  /*3670*/  LDG.E.U16 R233, desc[UR44][R198.64] ;  /* 0x0000002cc6e97981 */ /* 0x000964000c1e1500 */
[C---:B------:R-:W-:Y:S02]  /*3680*/  IMAD.WIDE R202, R181.reuse, 0x2, R128 ;  /* 0x00000002b5ca7825 */ /* 0x040fe400078e0280 */
[----:B------:R4:W5:Y:S02]  /*3690*/  LDG.E.U16 R235, desc[UR44][R200.64] ;  /* 0x0000002cc8eb7981 */ /* 0x000964000c1e1500 */
[C---:B------:R-:W-:Y:S02]  /*36a0*/  IMAD.WIDE R204, R181.reuse, 0x2, R124 ;  /* 0x00000002b5cc7825 */ /* 0x040fe400078e027c */
[----:B------:R4:W5:Y:S02]  /*36b0*/  LDG.E.U16 R237, desc[UR44][R202.64] ;  /* 0x0000002ccaed7981 */ /* 0x000964000c1e1500 */
[----:B------:R-:W-:-:S02]  /*36c0*/  IMAD.WIDE R206, R181, 0x2, R120 ;  /* 0x00000002b5ce7825 */ /* 0x000fc400078e0278 */
[----:B------:R4:W5:Y:S02]  /*36d0*/  LDG.E.U16 R239, desc[UR44][R204.64] ;  /* 0x0000002cccef7981 */ /* 0x000964000c1e1500 */
[C---:B------:R-:W-:Y:S02]  /*36e0*/  IMAD.WIDE R208, R181.reuse, 0x2, R116 ;  /* 0x00000002b5d07825 */ /* 0x040fe400078e0274 */
[----:B------:R4:W5:Y:S02]  /*36f0*/  LDG.E.U16 R241, desc[UR44][R206.64] ;  /* 0x0000002ccef17981 */ /* 0x000964000c1e1500 */
[C---:B------:R-:W-:Y:S02]  /*3700*/  IMAD.WIDE R210, R181.reuse, 0x2, R112 ;  /* 0x00000002b5d27825 */ /* 0x040fe400078e0270 */
[----:B------:R4:W5:Y:S02]  /*3710*/  LDG.E.U16 R243, desc[UR44][R208.64] ;  /* 0x0000002cd0f37981 */ /* 0x000964000c1e1500 */
[----:B------:R-:W-:-:S02]  /*3720*/  IMAD.WIDE R212, R181, 0x2, R108 ;  /* 0x00000002b5d47825 */ /* 0x000fc400078e026c */
[----:B------:R4:W5:Y:S02]  /*3730*/  LDG.E.U16 R245, desc[UR44][R210.64] ;  /* 0x0000002cd2f57981 */ /* 0x000964000c1e1500 */
[C---:B0-----:R-:W-:Y:S02]  /*3740*/  IMAD.WIDE R194, R181.reuse, 0x2, R138 ;  /* 0x00000002b5c27825 */ /* 0x041fe400078e028a */
[----:B------:R-:W5:Y:S02]  /*3750*/  LDG.E.U16 R213, desc[UR44][R212.64] ;  /* 0x0000002cd4d57981 */ /* 0x000f64000c1e1500 */
[C---:B-1----:R-:W-:Y:S02]  /*3760*/  IMAD.WIDE R196, R181.reuse, 0x2, R134 ;  /* 0x00000002b5c47825 */ /* 0x042fe400078e0286 */
[----:B------:R-:W5:Y:S02]  /*3770*/  LDG.E.U16 R194, desc[UR44][R194.64] ;  /* 0x0000002cc2c27981 */ /* 0x000f64000c1e1500 */
[----:B----4-:R-:W-:-:S02]  /*3780*/  IMAD.WIDE R198, R181, 0x2, R130 ;  /* 0x00000002b5c67825 */ /* 0x010fc400078e0282 */
[----:B------:R-:W4:Y:S02]  /*3790*/  LDG.E.U16 R196, desc[UR44][R196.64] ;  /* 0x0000002cc4c47981 */ /* 0x000f24000c1e1500 */
[C---:B------:R-:W-:Y:S02]  /*37a0*/  IMAD.WIDE R200, R181.reuse, 0x2, R126 ;  /* 0x00000002b5c87825 */ /* 0x040fe400078e027e */
[----:B------:R0:W4:Y:S02]  /*37b0*/  LDG.E.U16 R198, desc[UR44][R198.64] ;  /* 0x0000002cc6c67981 */ /* 0x000124000c1e1500 */
[C---:B------:R-:W-:Y:S02]  /*37c0*/  IMAD.WIDE R202, R181.reuse, 0x2, R122 ;  /* 0x00000002b5ca7825 */ /* 0x040fe400078e027a */
[----:B------:R-:W4:Y:S02]  /*37d0*/  LDG.E.U16 R200, desc[UR44][R200.64] ;  /* 0x0000002cc8c87981 */ /* 0x000f24000c1e1500 */
[----:B------:R-:W-:-:S02]  /*37e0*/  IMAD.WIDE R204, R181, 0x2, R118 ;  /* 0x00000002b5cc7825 */ /* 0x000fc400078e0276 */
[----:B------:R-:W4:Y:S01]  /*37f0*/  LDG.E.U16 R202, desc[UR44][R202.64] ;  /* 0x0000002ccaca7981 */ /* 0x000f22000c1e1500 */
[----:B------:R-:W-:Y:S01]  /*3800*/  HGMMA.64x32x16.F32.BF16 R88, gdesc[UR36].tnspA, R88 ;  /* 0x20600000245879f0 */ /* 0x000fe20008701858 */
[C---:B------:R-:W-:Y:S02]  /*3810*/  IMAD.WIDE R206, R181.reuse, 0x2, R114 ;  /* 0x00000002b5ce7825 */ /* 0x040fe400078e0272 */
[----:B------:R-:W4:Y:S02]  /*3820*/  LDG.E.U16 R204, desc[UR44][R204.64] ;  /* 0x0000002ccccc7981 */ /* 0x000f24000c1e1500 */
[C---:B------:R-:W-:Y:S02]  /*3830*/  IMAD.WIDE R208, R181.reuse, 0x2, R110 ;  /* 0x00000002b5d07825 */ /* 0x040fe400078e026e */
[----:B------:R-:W4:Y:S02]  /*3840*/  LDG.E.U16 R206, desc[UR44][R206.64] ;  /* 0x0000002ccece7981 */ /* 0x000f24000c1e1500 */
[----:B------:R-:W-:-:S02]  /*3850*/  IMAD.WIDE R210, R181, 0x2, R106 ;  /* 0x00000002b5d27825 */ /* 0x000fc400078e026a */
[----:B------:R-:W4:Y:S04]  /*3860*/  LDG.E.U16 R208, desc[UR44][R208.64] ;  /* 0x0000002cd0d07981 */ /* 0x000f28000c1e1500 */
[----:B------:R1:W4:Y:S01]  /*3870*/  LDG.E.U16 R210, desc[UR44][R210.64] ;  /* 0x0000002cd2d27981 */ /* 0x000322000c1e1500 */
[----:B------:R-:W-:Y:S01]  /*3880*/  HGMMA.64x32x16.F32.BF16 R88, gdesc[UR40].tnspA, R88, gsb0 ;  /* 0x20600000285879f0 */ /* 0x000fe20008001858 */
[C---:B0-----:R-:W-:Y:S02]  /*3890*/  IADD3 R199, P3, R215.reuse, UR6, RZ ;  /* 0x00000006d7c77c10 */ /* 0x041fe4000ff7e0ff */
[----:B------:R-:W-:Y:S02]  /*38a0*/  IADD3 R238, P0, R215, UR6, RZ ;  /* 0x00000006d7ee7c10 */ /* 0x000fe4000ff1e0ff */
[----:B------:R-:W-:Y:S01]  /*38b0*/  IADD3 RZ, P5, R199, 0x9, RZ ;  /* 0x00000009c7ff7810 */ /* 0x000fe20007fbe0ff */
[----:B------:R-:W-:Y:S01]  /*38c0*/  IMAD.X R197, RZ, RZ, UR7, P3 ;  /* 0x00000007ffc57e24 */ /* 0x000fe200098e06ff */
[----:B------:R-:W-:Y:S01]  /*38d0*/  LOP3.LUT R247, R189, 0x8, RZ, 0xfc, !PT ;  /* 0x00000008bdf77812 */ /* 0x000fe200078efcff */
[----:B-1----:R-:W-:-:S02]  /*38e0*/  IMAD.X R211, RZ, RZ, UR7, P0 ;  /* 0x00000007ffd37e24 */ /* 0x002fc400080e06ff */
[--C-:B------:R-:W-:Y:S01]  /*38f0*/  IMAD.X R209, RZ, RZ, R197.reuse, P5 ;  /* 0x000000ffffd17224 */ /* 0x100fe200028e06c5 */
[CC--:B------:R-:W-:Y:S02]  /*3900*/  ISETP.GT.U32.AND P5, PT, R238.reuse, R247.reuse, PT ;  /* 0x000000f7ee00720c */ /* 0x0c0fe40003fa4070 */
[C---:B------:R-:W-:Y:S01]  /*3910*/  ISETP.GE.U32.AND P0, PT, R238.reuse, R247, PT ;  /* 0x000000f7ee00720c */ /* 0x040fe20003f06070 */
[C---:B------:R-:W-:Y:S01]  /*3920*/  VIADD R236, R238.reuse, 0x9 ;  /* 0x00000009eeec7836 */ /* 0x040fe20000000000 */
[----:B------:R-:W-:Y:S02]  /*3930*/  IADD3 RZ, P1, R199, 0x10, RZ ;  /* 0x00000010c7ff7810 */ /* 0x000fe40007f3e0ff */
[C---:B------:R-:W-:Y:S02]  /*3940*/  ISETP.GT.U32.AND P6, PT, R238.reuse, R189, PT ;  /* 0x000000bdee00720c */ /* 0x040fe40003fc4070 */
[C---:B------:R-:W-:Y:S02]  /*3950*/  ISETP.GT.U32.AND.EX P5, PT, R211.reuse, RZ, PT, P5 ;  /* 0x000000ffd300720c */ /* 0x040fe40003fa4150 */
[----:B------:R-:W-:Y:S01]  /*3960*/  ISETP.GE.U32.AND.EX P0, PT, R211, RZ, PT, P0 ;  /* 0x000000ffd300720c */ /* 0x000fe20003f06100 */
[----:B------:R-:W-:Y:S01]  /*3970*/  VIADD R232, R238, 0x10 ;  /* 0x00000010eee87836 */ /* 0x000fe20000000000 */
[----:B------:R-:W-:Y:S01]  /*3980*/  IADD3 RZ, P2, R199, 0x11, RZ ;  /* 0x00000011c7ff7810 */ /* 0x000fe20007f5e0ff */
[----:B------:R-:W-:Y:S01]  /*3990*/  IMAD.X R207, RZ, RZ, R197, P1 ;  /* 0x000000ffffcf7224 */ /* 0x000fe200008e06c5 */
[----:B------:R-:W-:-:S02]  /*39a0*/  ISETP.GT.U32.AND P1, PT, R236, R247, PT ;  /* 0x000000f7ec00720c */ /* 0x000fc40003f24070 */
[----:B------:R-:W-:Y:S01]  /*39b0*/  ISETP.GT.U32.AND.EX P6, PT, R211, RZ, PT, P6 ;  /* 0x000000ffd300720c */ /* 0x000fe20003fc4160 */
[----:B------:R-:W-:Y:S01]  /*39c0*/  VIADD R234, R238, 0x11 ;  /* 0x00000011eeea7836 */ /* 0x000fe20000000000 */
[----:B------:R-:W-:Y:S01]  /*39d0*/  IADD3 RZ, P3, R199, 0x18, RZ ;  /* 0x00000018c7ff7810 */ /* 0x000fe20007f7e0ff */
[--C-:B------:R-:W-:Y:S01]  /*39e0*/  IMAD.X R205, RZ, RZ, R197.reuse, P2 ;  /* 0x000000ffffcd7224 */ /* 0x100fe200010e06c5 */
[-C--:B------:R-:W-:Y:S02]  /*39f0*/  ISETP.GT.U32.AND P2, PT, R232, R247.reuse, PT ;  /* 0x000000f7e800720c */ /* 0x080fe40003f44070 */
[----:B------:R-:W-:Y:S01]  /*3a00*/  ISETP.GT.U32.AND.EX P1, PT, R209, RZ, PT, P1 ;  /* 0x000000ffd100720c */ /* 0x000fe20003f24110 */
[----:B------:R-:W-:Y:S01]  /*3a10*/  VIADD R230, R238, 0x18 ;  /* 0x00000018eee67836 */ /* 0x000fe20000000000 */
[----:B------:R-:W-:Y:S01]  /*3a20*/  IADD3 RZ, P4, R199, 0x19, RZ ;  /* 0x00000019c7ff7810 */ /* 0x000fe20007f9e0ff */
[----:B------:R-:W-:Y:S01]  /*3a30*/  IMAD.X R203, RZ, RZ, R197, P3 ;  /* 0x000000ffffcb7224 */ /* 0x000fe200018e06c5 */
[----:B------:R-:W-:-:S02]  /*3a40*/  ISETP.GT.U32.AND P3, PT, R234, R247, PT ;  /* 0x000000f7ea00720c */ /* 0x000fc40003f64070 */
[----:B------:R-:W-:Y:S01]  /*3a50*/  ISETP.GT.U32.AND.EX P2, PT, R207, RZ, PT, P2 ;  /* 0x000000ffcf00720c */ /* 0x000fe20003f44120 */
[----:B------:R-:W-:Y:S01]  /*3a60*/  VIADD R212, R238, 0x19 ;  /* 0x00000019eed47836 */ /* 0x000fe20000000000 */
[----:B------:R-:W-:Y:S01]  /*3a70*/  ISETP.GT.U32.AND.EX P3, PT, R205, RZ, PT, P3 ;  /* 0x000000ffcd00720c */ /* 0x000fe20003f64130 */
[----:B------:R-:W-:Y:S01]  /*3a80*/  IMAD.X R201, RZ, RZ, R197, P4 ;  /* 0x000000ffffc97224 */ /* 0x000fe200020e06c5 */
[----:B------:R-:W-:Y:S02]  /*3a90*/  WARPGROUP.DEPBAR.LE gsb0, 0x0 ;  /* 0x00008000000079c5 */ /* 0x000fe40000010000 */
[----:B------:R-:W-:Y:S01]  /*3aa0*/  FMUL R90, R90, UR46 ;  /* 0x0000002e5a5a7c20 */ /* 0x000fe20008400000 */
[----:B------:R-:W-:Y:S01]  /*3ab0*/  FMUL R195, R91, UR46 ;  /* 0x0000002e5bc37c20 */ /* 0x000fe20008400000 */
[----:B------:R-:W-:Y:S01]  /*3ac0*/  FMUL R94, R94, UR46 ;  /* 0x0000002e5e5e7c20 */ /* 0x000fe20008400000 */
[----:B------:R-:W-:Y:S01]  /*3ad0*/  ISETP.GT.U32.AND P4, PT, R230, R247, PT ;  /* 0x000000f7e600720c */ /* 0x000fe20003f84070 */
[----:B------:R-:W-:Y:S01]  /*3ae0*/  BAR.SYNC.DEFER_BLOCKING 0x0 ;  /* 0x0000000000007b1d */ /* 0x000fe20000010000 */
[----:B------:R-:W-:-:S02]  /*3af0*/  FSEL R90, R90, -INF , !P5 ;  /* 0xff8000005a5a7808 */ /* 0x000fc40006800000 */
[----:B------:R-:W-:Y:S01]  /*3b00*/  FSEL R195, R195, -INF , !P0 ;  /* 0xff800000c3c37808 */ /* 0x000fe20004000000 */
[----:B------:R-:W-:Y:S01]  /*3b10*/  FMUL R95, R95, UR46 ;  /* 0x0000002e5f5f7c20 */ /* 0x000fe20008400000 */
[----:B------:R-:W-:Y:S02]  /*3b20*/  FSEL R94, R94, -INF , !P6 ;  /* 0xff8000005e5e7808 */ /* 0x000fe40007000000 */
[----:B------:R-:W-:Y:S01]  /*3b30*/  FMNMX R91, R90, R195, !PT ;  /* 0x000000c35a5b7209 */ /* 0x000fe20007800000 */
[----:B------:R-:W-:Y:S01]  /*3b40*/  FMUL R98, R98, UR46 ;  /* 0x0000002e62627c20 */ /* 0x000fe20008400000 */
[----:B------:R-:W-:Y:S02]  /*3b50*/  FSEL R95, R95, -INF , !P1 ;  /* 0xff8000005f5f7808 */ /* 0x000fe40004800000 */
[----:B------:R-:W-:Y:S01]  /*3b60*/  FMNMX R240, R94, R91, !PT ;  /* 0x0000005b5ef07209 */ /* 0x000fe20007800000 */
[----:B------:R-:W-:Y:S01]  /*3b70*/  FMUL R99, R99, UR46 ;  /* 0x0000002e63637c20 */ /* 0x000fe20008400000 */
[----:B------:R-:W-:-:S02]  /*3b80*/  FSEL R98, R98, -INF , !P2 ;  /* 0xff80000062627808 */ /* 0x000fc40005000000 */
[----:B------:R-:W-:Y:S01]  /*3b90*/  FMNMX R91, R95, R240, !PT ;  /* 0x000000f05f5b7209 */ /* 0x000fe20007800000 */
[----:B------:R-:W-:Y:S01]  /*3ba0*/  FMUL R102, R102, UR46 ;  /* 0x0000002e66667c20 */ /* 0x000fe20008400000 */
[----:B------:R-:W-:Y:S02]  /*3bb0*/  ISETP.GT.U32.AND P5, PT, R212, R247, PT ;  /* 0x000000f7d400720c */ /* 0x000fe40003fa4070 */
[----:B------:R-:W-:Y:S02]  /*3bc0*/  ISETP.GT.U32.AND.EX P4, PT, R203, RZ, PT, P4 ;  /* 0x000000ffcb00720c */ /* 0x000fe40003f84140 */
[----:B------:R-:W-:Y:S02]  /*3bd0*/  FSEL R99, R99, -INF , !P3 ;  /* 0xff80000063637808 */ /* 0x000fe40005800000 */
[----:B------:R-:W-:Y:S01]  /*3be0*/  FMNMX R240, R98, R91, !PT ;  /* 0x0000005b62f07209 */ /* 0x000fe20007800000 */
[----:B------:R-:W-:Y:S01]  /*3bf0*/  FMUL R91, R103, UR46 ;  /* 0x0000002e675b7c20 */ /* 0x000fe20008400000 */
[----:B------:R-:W-:-:S02]  /*3c00*/  ISETP.GT.U32.AND.EX P5, PT, R201, RZ, PT, P5 ;  /* 0x000000ffc900720c */ /* 0x000fc40003fa4150 */
[----:B------:R-:W-:Y:S02]  /*3c10*/  FSEL R102, R102, -INF , !P4 ;  /* 0xff80000066667808 */ /* 0x000fe40006000000 */
[----:B------:R-:W-:Y:S02]  /*3c20*/  FMNMX R103, R99, R240, !PT ;  /* 0x000000f063677209 */ /* 0x000fe40007800000 */
[----:B------:R-:W-:Y:S02]  /*3c30*/  FSEL R91, R91, -INF , !P5 ;  /* 0xff8000005b5b7808 */ /* 0x000fe40006800000 */
[----:B------:R-:W-:Y:S02]  /*3c40*/  FMNMX R240, R102, R103, !PT ;  /* 0x0000006766f07209 */ /* 0x000fe40007800000 */
[C---:B------:R-:W-:Y:S01]  /*3c50*/  ISETP.GE.U32.AND P0, PT, R238.reuse, R189, PT ;  /* 0x000000bdee00720c */ /* 0x040fe20003f06070 */
[----:B------:R-:W-:Y:S01]  /*3c60*/  VIADD R238, R238, 0x8 ;  /* 0x00000008eeee7836 */ /* 0x000fe20000000000 */
[----:B------:R-:W-:-:S04]  /*3c70*/  FMNMX R103, R91, R240, !PT ;  /* 0x000000f05b677209 */ /* 0x000fc80007800000 */
[-C--:B------:R-:W-:Y:S02]  /*3c80*/  ISETP.GT.U32.AND P1, PT, R238, R189.reuse, PT ;  /* 0x000000bdee00720c */ /* 0x080fe40003f24070 */
[----:B------:R-:W0:Y:S01]  /*3c90*/  SHFL.BFLY PT, R238, R103, 0x2, 0x1f ;  /* 0x0c401f0067ee7f89 */ /* 0x000e2200000e0000 */
[----:B------:R-:W-:Y:S01]  /*3ca0*/  IADD3 RZ, P2, R199, 0x8, RZ ;  /* 0x00000008c7ff7810 */ /* 0x000fe20007f5e0ff */
[----:B------:R-:W-:Y:S01]  /*3cb0*/  FMUL R89, R89, UR46 ;  /* 0x0000002e59597c20 */ /* 0x000fe20008400000 */
[----:B------:R-:W-:Y:S01]  /*3cc0*/  FMUL R88, R88, UR46 ;  /* 0x0000002e58587c20 */ /* 0x000fe20008400000 */
[----:B------:R-:W-:Y:S02]  /*3cd0*/  ISETP.GE.U32.AND.EX P0, PT, R211, RZ, PT, P0 ;  /* 0x000000ffd300720c */ /* 0x000fe40003f06100 */
[----:B------:R-:W-:Y:S02]  /*3ce0*/  IMAD.X R197, RZ, RZ, R197, P2 ;  /* 0x000000ffffc57224 */ /* 0x000fe400010e06c5 */
[----:B------:R-:W-:Y:S01]  /*3cf0*/  FMUL R92, R92, UR46 ;  /* 0x0000002e5c5c7c20 */ /* 0x000fe20008400000 */
[----:B------:R-:W-:-:S02]  /*3d00*/  ISETP.GT.U32.AND P5, PT, R236, R189, PT ;  /* 0x000000bdec00720c */ /* 0x000fc40003fa4070 */
[----:B------:R-:W-:Y:S02]  /*3d10*/  FSEL R89, R89, -INF , !P0 ;  /* 0xff80000059597808 */ /* 0x000fe40004000000 */
[----:B------:R-:W-:Y:S02]  /*3d20*/  ISETP.GT.U32.AND.EX P1, PT, R197, RZ, PT, P1 ;  /* 0x000000ffc500720c */ /* 0x000fe40003f24110 */
[----:B------:R-:W-:Y:S01]  /*3d30*/  FSEL R88, R88, -INF , !P6 ;  /* 0xff80000058587808 */ /* 0x000fe20007000000 */
[----:B------:R-:W-:Y:S01]  /*3d40*/  FMUL R93, R93, UR46 ;  /* 0x0000002e5d5d7c20 */ /* 0x000fe20008400000 */
[----:B------:R-:W-:Y:S02]  /*3d50*/  ISETP.GT.U32.AND P4, PT, R232, R189, PT ;  /* 0x000000bde800720c */ /* 0x000fe40003f84070 */
[----:B------:R-:W-:Y:S02]  /*3d60*/  ISETP.GT.U32.AND.EX P5, PT, R209, RZ, PT, P5 ;  /* 0x000000ffd100720c */ /* 0x000fe40003fa4150 */
[----:B------:R-:W-:-:S02]  /*3d70*/  FSEL R92, R92, -INF , !P1 ;  /* 0xff8000005c5c7808 */ /* 0x000fc40004800000 */
[----:B------:R-:W-:Y:S01]  /*3d80*/  FMNMX R197, R88, R89, !PT ;  /* 0x0000005958c57209 */ /* 0x000fe20007800000 */
[----:B------:R-:W-:Y:S01]  /*3d90*/  FMUL R96, R96, UR46 ;  /* 0x0000002e60607c20 */ /* 0x000fe20008400000 */
[-C--:B------:R-:W-:Y:S02]  /*3da0*/  ISETP.GT.U32.AND P0, PT, R212, R189.reuse, PT ;  /* 0x000000bdd400720c */ /* 0x080fe40003f04070 */
[----:B------:R-:W-:Y:S02]  /*3db0*/  ISETP.GT.U32.AND P3, PT, R234, R189, PT ;  /* 0x000000bdea00720c */ /* 0x000fe40003f64070 */
[----:B------:R-:W-:Y:S02]  /*3dc0*/  ISETP.GT.U32.AND.EX P4, PT, R207, RZ, PT, P4 ;  /* 0x000000ffcf00720c */ /* 0x000fe40003f84140 */
[----:B------:R-:W-:Y:S02]  /*3dd0*/  FSEL R93, R93, -INF , !P5 ;  /* 0xff8000005d5d7808 */ /* 0x000fe40006800000 */
[----:B------:R-:W-:Y:S01]  /*3de0*/  FMNMX R212, R92, R197, !PT ;  /* 0x000000c55cd47209 */ /* 0x000fe20007800000 */
[----:B------:R-:W-:Y:S01]  /*3df0*/  FMUL R97, R97, UR46 ;  /* 0x0000002e61617c20 */ /* 0x000fe20008400000 */
[----:B0-----:R-:W-:-:S02]  /*3e00*/  FMNMX R238, R103, R238, !PT ;  /* 0x000000ee67ee7209 */ /* 0x001fc40007800000 */
[----:B------:R-:W-:Y:S02]  /*3e10*/  ISETP.GT.U32.AND P2, PT, R230, R189, PT ;  /* 0x000000bde600720c */ /* 0x000fe40003f44070 */
[----:B------:R-:W-:Y:S02]  /*3e20*/  ISETP.GT.U32.AND.EX P3, PT, R205, RZ, PT, P3 ;  /* 0x000000ffcd00720c */ /* 0x000fe40003f64130 */
[----:B------:R-:W-:Y:S02]  /*3e30*/  FSEL R96, R96, -INF , !P4 ;  /* 0xff80000060607808 */ /* 0x000fe40006000000 */
[----:B------:R-:W-:Y:S01]  /*3e40*/  FMNMX R103, R93, R212, !PT ;  /* 0x000000d45d677209 */ /* 0x000fe20007800000 */
[----:B------:R-:W-:Y:S01]  /*3e50*/  FMUL R100, R100, UR46 ;  /* 0x0000002e64647c20 */ /* 0x000fe20008400000 */
[----:B------:R-:W-:Y:S02]  /*3e60*/  ISETP.GT.U32.AND.EX P2, PT, R203, RZ, PT, P2 ;  /* 0x000000ffcb00720c */ /* 0x000fe40003f44120 */
[----:B------:R-:W-:-:S02]  /*3e70*/  FSEL R97, R97, -INF , !P3 ;  /* 0xff80000061617808 */ /* 0x000fc40005800000 */
[----:B------:R-:W-:Y:S01]  /*3e80*/  FMNMX R212, R96, R103, !PT ;  /* 0x0000006760d47209 */ /* 0x000fe20007800000 */
[----:B------:R-:W0:Y:S01]  /*3e90*/  SHFL.BFLY PT, R203, R238, 0x1, 0x1f ;  /* 0x0c201f00eecb7f89 */ /* 0x000e2200000e0000 */
[----:B------:R-:W-:Y:S01]  /*3ea0*/  FMUL R197, R101, UR46 ;  /* 0x0000002e65c57c20 */ /* 0x000fe20008400000 */
[----:B------:R-:W-:Y:S02]  /*3eb0*/  ISETP.GT.U32.AND.EX P0, PT, R201, RZ, PT, P0 ;  /* 0x000000ffc900720c */ /* 0x000fe40003f04100 */
[----:B------:R-:W-:Y:S02]  /*3ec0*/  FSEL R101, R100, -INF , !P2 ;  /* 0xff80000064657808 */ /* 0x000fe40005000000 */
[----:B------:R-:W-:Y:S02]  /*3ed0*/  FMNMX R212, R97, R212, !PT ;  /* 0x000000d461d47209 */ /* 0x000fe40007800000 */
[----:B------:R-:W-:Y:S02]  /*3ee0*/  FSEL R197, R197, -INF , !P0 ;  /* 0xff800000c5c57808 */ /* 0x000fe40004000000 */
[----:B------:R-:W-:-:S04]  /*3ef0*/  FMNMX R212, R101, R212, !PT ;  /* 0x000000d465d47209 */ /* 0x000fc80007800000 */
[----:B------:R-:W-:-:S05]  /*3f00*/  FMNMX R199, R197, R212, !PT ;  /* 0x000000d4c5c77209 */ /* 0x000fca0007800000 */
[----:B------:R-:W1:Y:S01]  /*3f10*/  SHFL.BFLY PT, R212, R199, 0x2, 0x1f ;  /* 0x0c401f00c7d47f89 */ /* 0x000e6200000e0000 */
[----:B0-----:R-:W-:-:S04]  /*3f20*/  FMNMX R100, R238, R203, !PT ;  /* 0x000000cbee647209 */ /* 0x001fc80007800000 */
[----:B------:R-:W-:-:S05]  /*3f30*/  FMNMX R100, R100, R191, !PT ;  /* 0x000000bf64647209 */ /* 0x000fca0007800000 */
[----:B------:R-:W-:-:S04]  /*3f40*/  FADD R90, R90, -R100 ;  /* 0x800000645a5a7221 */ /* 0x000fc80000000000 */
[----:B------:R-:W-:Y:S01]  /*3f50*/  FMUL R103, R90, 1.4426950216293334961 ;  /* 0x3fb8aa3b5a677820 */ /* 0x000fe20000400000 */
[----:B-1----:R-:W-:-:S05]  /*3f60*/  FMNMX R90, R199, R212, !PT ;  /* 0x000000d4c75a7209 */ /* 0x002fca0007800000 */
[----:B------:R-:W0:Y:S01]  /*3f70*/  SHFL.BFLY PT, R199, R90, 0x1, 0x1f ;  /* 0x0c201f005ac77f89 */ /* 0x000e2200000e0000 */
[----:B------:R-:W-:-:S03]  /*3f80*/  FADD R95, R95, -R100 ;  /* 0x800000645f5f7221 */ /* 0x000fc60000000000 */
[----:B--2---:R-:W-:Y:S01]  /*3f90*/  STS.U16 [R178+UR17+0x4000], R221 ;  /* 0x004000ddb2007988 */ /* 0x004fe20008000411 */
[----:B------:R-:W-:-:S03]  /*3fa0*/  FMUL R201, R95, 1.4426950216293334961 ;  /* 0x3fb8aa3b5fc97820 */ /* 0x000fc60000400000 */
[----:B------:R-:W-:Y:S04]  /*3fb0*/  STS.U16 [R178+UR17+0x4200], R219 ;  /* 0x004200dbb2007988 */ /* 0x000fe80008000411 */
[----:B------:R-:W-:Y:S04]  /*3fc0*/  STS.U16 [R178+UR17+0x4400], R225 ;  /* 0x004400e1b2007988 */ /* 0x000fe80008000411 */
[----:B------:R-:W-:Y:S04]  /*3fd0*/  STS.U16 [R178+UR17+0x4600], R227 ;  /* 0x004600e3b2007988 */ /* 0x000fe80008000411 */
[----:B------:R-:W-:Y:S04]  /*3fe0*/  STS.U16 [R178+UR17+0x4800], R229 ;  /* 0x004800e5b2007988 */ /* 0x000fe80008000411 */
[----:B------:R-:W-:Y:S01]  /*3ff0*/  STS.U16 [R178+UR17+0x4a00], R217 ;  /* 0x004a00d9b2007988 */ /* 0x000fe20008000411 */
[----:B0-----:R-:W-:-:S03]  /*4000*/  FMNMX R95, R90, R199, !PT ;  /* 0x000000c75a5f7209 */ /* 0x001fc60007800000 */
[----:B------:R-:W-:Y:S04]  /*4010*/  STS.U16 [R178+UR17+0x4c00], R223 ;  /* 0x004c00dfb2007988 */ /* 0x000fe80008000411 */
[----:B---3--:R-:W-:Y:S04]  /*4020*/  STS.U16 [R178+UR17+0x4e00], R231 ;  /* 0x004e00e7b2007988 */ /* 0x008fe80008000411 */
[----:B-----5:R-:W-:Y:S04]  /*4030*/  STS.U16 [R178+UR17+0x5000], R233 ;  /* 0x005000e9b2007988 */ /* 0x020fe80008000411 */
        /* <DEDUP_REMOVED lines=15> */
[----:B----4-:R-:W-:Y:S04]  /*4130*/  STS.U16 [R177+UR17+0x5100], R196 ;  /* 0x005100c4b1007988 */ /* 0x010fe80008000411 */
[----:B------:R-:W-:Y:S04]  /*4140*/  STS.U16 [R177+UR17+0x5300], R198 ;  /* 0x005300c6b1007988 */ /* 0x000fe80008000411 */
[----:B------:R-:W-:Y:S04]  /*4150*/  STS.U16 [R177+UR17+0x5500], R200 ;  /* 0x005500c8b1007988 */ /* 0x000fe80008000411 */
[----:B------:R-:W-:Y:S04]  /*4160*/  STS.U16 [R177+UR17+0x5700], R202 ;  /* 0x005700cab1007988 */ /* 0x000fe80008000411 */
[----:B------:R-:W-:Y:S04]  /*4170*/  STS.U16 [R177+UR17+0x5900], R204 ;  /* 0x005900ccb1007988 */ /* 0x000fe80008000411 */
[----:B------:R-:W-:Y:S04]  /*4180*/  STS.U16 [R177+UR17+0x5b00], R206 ;  /* 0x005b00ceb1007988 */ /* 0x000fe80008000411 */
[----:B------:R-:W-:Y:S04]  /*4190*/  STS.U16 [R177+UR17+0x5d00], R208 ;  /* 0x005d00d0b1007988 */ /* 0x000fe80008000411 */
[----:B------:R-:W-:Y:S01]  /*41a0*/  STS.U16 [R177+UR17+0x5f00], R210 ;  /* 0x005f00d2b1007988 */ /* 0x000fe20008000411 */
[--C-:B------:R-:W-:Y:S01]  /*41b0*/  FADD R195, R195, -R100.reuse ;  /* 0x80000064c3c37221 */ /* 0x100fe20000000000 */
[----:B------:R1:W-:Y:S06]  /*41c0*/  MEMBAR.ALL.CTA ;  /* 0x0000000000007992 */ /* 0x0003ec0000008000 */
[----:B-1----:R-:W1:Y:S01]  /*41d0*/  FENCE.VIEW.ASYNC.S ;  /* 0x00000000000073c6 */ /* 0x002e620000000000 */
[----:B------:R-:W-:Y:S01]  /*41e0*/  FMNMX R230, R95, R190, !PT ;  /* 0x000000be5fe67209 */ /* 0x000fe20007800000 */
[----:B------:R-:W-:Y:S01]  /*41f0*/  FADD R94, R94, -R100 ;  /* 0x800000645e5e7221 */ /* 0x000fe20000000000 */
[----:B------:R-:W-:-:S03]  /*4200*/  FMUL R212, R195, 1.4426950216293334961 ;  /* 0x3fb8aa3bc3d47820 */ /* 0x000fc60000400000 */
[----:B------:R-:W-:Y:S01]  /*4210*/  FMUL R195, R94, 1.4426950216293334961 ;  /* 0x3fb8aa3b5ec37820 */ /* 0x000fe20000400000 */
[----:B------:R-:W-:Y:S01]  /*4220*/  FADD R88, R88, -R230 ;  /* 0x800000e658587221 */ /* 0x000fe20000000000 */
[----:B------:R-:W-:-:S03]  /*4230*/  FADD R94, R98, -R100 ;  /* 0x80000064625e7221 */ /* 0x000fc60000000000 */
[----:B------:R-:W-:Y:S01]  /*4240*/  FMUL R88, R88, 1.4426950216293334961 ;  /* 0x3fb8aa3b58587820 */ /* 0x000fe20000400000 */
[----:B------:R-:W-:Y:S01]  /*4250*/  FMUL R203, R94, 1.4426950216293334961 ;  /* 0x3fb8aa3b5ecb7820 */ /* 0x000fe20000400000 */
[----:B------:R-:W-:Y:S01]  /*4260*/  FADD R94, R99, -R100 ;  /* 0x80000064635e7221 */ /* 0x000fe20000000000 */
[----:B------:R-:W-:Y:S01]  /*4270*/  MUFU.EX2 R98, R201 ;  /* 0x000000c900627308 */ /* 0x000fe20000000800 */
[----:B------:R-:W-:Y:S01]  /*4280*/  FADD R90, -R100, R191 ;  /* 0x000000bf645a7221 */ /* 0x000fe20000000100 */
[--C-:B------:R-:W-:Y:S01]  /*4290*/  FADD R96, R96, -R230.reuse ;  /* 0x800000e660607221 */ /* 0x100fe20000000000 */
[--C-:B------:R-:W-:Y:S01]  /*42a0*/  FADD R97, R97, -R230.reuse ;  /* 0x800000e661617221 */ /* 0x100fe20000000000 */
[----:B------:R-:W-:Y:S01]  /*42b0*/  FADD R101, R101, -R230 ;  /* 0x800000e665657221 */ /* 0x000fe20000000000 */
[----:B------:R-:W-:-:S03]  /*42c0*/  FMUL R205, R94, 1.4426950216293334961 ;  /* 0x3fb8aa3b5ecd7820 */ /* 0x000fc60000400000 */
[----:B------:R2:W-:Y:S01]  /*42d0*/  MUFU.EX2 R201, R88 ;  /* 0x0000005800c97308 */ /* 0x0005e20000000800 */
[--C-:B------:R-:W-:Y:S01]  /*42e0*/  FADD R94, R102, -R100.reuse ;  /* 0x80000064665e7221 */ /* 0x100fe20000000000 */
[----:B------:R-:W-:Y:S01]  /*42f0*/  FADD R91, R91, -R100 ;  /* 0x800000645b5b7221 */ /* 0x000fe20000000000 */
[--C-:B------:R-:W-:Y:S01]  /*4300*/  FADD R89, R89, -R230.reuse ;  /* 0x800000e659597221 */ /* 0x100fe20000000000 */
[--C-:B------:R-:W-:Y:S01]  /*4310*/  FADD R92, R92, -R230.reuse ;  /* 0x800000e65c5c7221 */ /* 0x100fe20000000000 */
[--C-:B------:R-:W-:Y:S01]  /*4320*/  FADD R93, R93, -R230.reuse ;  /* 0x800000e65d5d7221 */ /* 0x100fe20000000000 */
[----:B------:R-:W-:Y:S01]  /*4330*/  FADD R197, R197, -R230 ;  /* 0x800000e6c5c57221 */ /* 0x000fe20000000000 */
[----:B--2---:R-:W-:Y:S01]  /*4340*/  FADD R88, -R230, R190 ;  /* 0x000000bee6587221 */ /* 0x004fe20000000100 */
[----:B------:R-:W-:Y:S01]  /*4350*/  FMUL R90, R90, 1.4426950216293334961 ;  /* 0x3fb8aa3b5a5a7820 */ /* 0x000fe20000400000 */
        /* <DEDUP_REMOVED lines=10> */
[----:B------:R-:W2:Y:S08]  /*4400*/  MUFU.EX2 R191, R90 ;  /* 0x0000005a00bf7308 */ /* 0x000eb00000000800 */
[----:B0-----:R-:W0:Y:S08]  /*4410*/  MUFU.EX2 R194, R88 ;  /* 0x0000005800c27308 */ /* 0x001e300000000800 */
[----:B------:R-:W-:Y:S08]  /*4420*/  MUFU.EX2 R99, R203 ;  /* 0x000000cb00637308 */ /* 0x000ff00000000800 */
[----:B------:R-:W-:Y:S08]  /*4430*/  MUFU.EX2 R103, R103 ;  /* 0x0000006700677308 */ /* 0x000ff00000000800 */
[----:B------:R-:W3:Y:S08]  /*4440*/  MUFU.EX2 R212, R212 ;  /* 0x000000d400d47308 */ /* 0x000ef00000000800 */
[----:B------:R-:W4:Y:S08]  /*4450*/  MUFU.EX2 R195, R195 ;  /* 0x000000c300c37308 */ /* 0x000f300000000800 */
[----:B------:R-:W-:Y:S08]  /*4460*/  MUFU.EX2 R102, R205 ;  /* 0x000000cd00667308 */ /* 0x000ff00000000800 */
[----:B------:R-:W-:Y:S08]  /*4470*/  MUFU.EX2 R199, R94 ;  /* 0x0000005e00c77308 */ /* 0x000ff00000000800 */
[----:B------:R-:W-:Y:S08]  /*4480*/  MUFU.EX2 R232, R91 ;  /* 0x0000005b00e87308 */ /* 0x000ff00000000800 */
[----:B------:R3:W5:Y:S08]  /*4490*/  MUFU.EX2 R234, R89 ;  /* 0x0000005900ea7308 */ /* 0x0007700000000800 */
[----:B------:R-:W-:Y:S08]  /*44a0*/  MUFU.EX2 R203, R92 ;  /* 0x0000005c00cb7308 */ /* 0x000ff00000000800 */
[----:B------:R-:W1:Y:S08]  /*44b0*/  MUFU.EX2 R236, R93 ;  /* 0x0000005d00ec7308 */ /* 0x000e700000000800 */
[----:B------:R-:W-:Y:S08]  /*44c0*/  MUFU.EX2 R96, R96 ;  /* 0x0000006000607308 */ /* 0x000ff00000000800 */
[----:B------:R-:W1:Y:S08]  /*44d0*/  MUFU.EX2 R97, R97 ;  /* 0x0000006100617308 */ /* 0x000e700000000800 */
[----:B------:R-:W-:Y:S08]  /*44e0*/  MUFU.EX2 R101, R101 ;  /* 0x0000006500657308 */ /* 0x000ff00000000800 */
[----:B------:R-:W1:Y:S01]  /*44f0*/  MUFU.EX2 R190, R197 ;  /* 0x000000c500be7308 */ /* 0x000e620000000800 */
[-C--:B--2---:R-:W-:Y:S01]  /*4500*/  FMUL R26, R26, R191.reuse ;  /* 0x000000bf1a1a7220 */ /* 0x084fe20000400000 */
[-C--:B------:R-:W-:Y:S01]  /*4510*/  FMUL R27, R27, R191.reuse ;  /* 0x000000bf1b1b7220 */ /* 0x080fe20000400000 */
        /* <DEDUP_REMOVED lines=29> */
[----:B------:R-:W-:Y:S01]  /*46f0*/  FMUL R87, R87, R191 ;  /* 0x000000bf57577220 */ /* 0x000fe20000400000 */
[-C--:B0-----:R-:W-:Y:S01]  /*4700*/  FMUL R24, R24, R194.reuse ;  /* 0x000000c218187220 */ /* 0x081fe20000400000 */
        /* <DEDUP_REMOVED lines=31> */
[----:B---3--:R-:W-:-:S02]  /*4900*/  F2FP.BF16.F32.PACK_AB R89, R212, R103 ;  /* 0x00000067d459723e */ /* 0x008fc400000010ff */
[----:B----4-:R-:W-:Y:S02]  /*4910*/  F2FP.BF16.F32.PACK_AB R91, R98, R195 ;  /* 0x000000c3625b723e */ /* 0x010fe400000010ff */
[----:B-----5:R-:W-:Y:S02]  /*4920*/  F2FP.BF16.F32.PACK_AB R88, R234, R201 ;  /* 0x000000c9ea58723e */ /* 0x020fe400000010ff */
[----:B-1----:R-:W-:Y:S02]  /*4930*/  F2FP.BF16.F32.PACK_AB R90, R236, R203 ;  /* 0x000000cbec5a723e */ /* 0x002fe400000010ff */
[----:B------:R-:W-:Y:S02]  /*4940*/  F2FP.BF16.F32.PACK_AB R92, R97, R96 ;  /* 0x00000060615c723e */ /* 0x000fe400000010ff */
[----:B------:R-:W-:Y:S02]  /*4950*/  F2FP.BF16.F32.PACK_AB R93, R102, R99 ;  /* 0x00000063665d723e */ /* 0x000fe400000010ff */
[----:B------:R-:W-:-:S02]  /*4960*/  F2FP.BF16.F32.PACK_AB R94, R190, R101 ;  /* 0x00000065be5e723e */ /* 0x000fc400000010ff */
[----:B------:R-:W-:Y:S01]  /*4970*/  F2FP.BF16.F32.PACK_AB R95, R232, R199 ;  /* 0x000000c7e85f723e */ /* 0x000fe200000010ff */
[----:B------:R-:W-:Y:S06]  /*4980*/  BAR.SYNC.DEFER_BLOCKING 0x0 ;  /* 0x0000000000007b1d */ /* 0x000fec0000010000 */
[----:B------:R-:W-:Y:S01]  /*4990*/  UMOV UR14, UR4 ;  /* 0x00000004000e7c82 */ /* 0x000fe20008000000 */
[----:B------:R-:W-:Y:S01]  /*49a0*/  UMOV UR15, 0x80000020 ;  /* 0x80000020000f7882 */ /* 0x000fe20000000000 */
[----:B------:R-:W-:-:S06]  /*49b0*/  WARPGROUP.ARRIVE ;  /* 0x00000000000079c5 */ /* 0x000fcc0000000000 */
[----:B------:R-:W-:Y:S01]  /*49c0*/  HGMMA.64x128x16.F32.BF16 R24, R88, gdesc[UR12], R24 ;  /* 0x01e0000c58187df0 */ /* 0x000fe20008701818 */
[----:B------:R-:W-:Y:S01]  /*49d0*/  FADD R212, R103, R212 ;  /* 0x000000d467d47221 */ /* 0x000fe20000000000 */
[----:B------:R-:W-:-:S03]  /*49e0*/  FADD R234, R201, R234 ;  /* 0x000000eac9ea7221 */ /* 0x000fc60000000000 */
        /* <DEDUP_REMOVED lines=11> */
[----:B------:R-:W-:-:S04]  /*4aa0*/  FADD R101, R190, R101 ;  /* 0x00000065be657221 */ /* 0x000fc80000000000 */
[----:B------:R-:W0:Y:S04]  /*4ab0*/  SHFL.BFLY PT, R98, R199, 0x2, 0x1f ;  /* 0x0c401f00c7627f89 */ /* 0x000e2800000e0000 */
[----:B------:R-:W1:Y:S01]  /*4ac0*/  SHFL.BFLY PT, R96, R101, 0x2, 0x1f ;  /* 0x0c401f0065607f89 */ /* 0x000e6200000e0000 */
[----:B------:R-:W-:Y:S01]  /*4ad0*/  HGMMA.64x128x16.F32.BF16 R24, R92, gdesc[UR16], R24, gsb0 ;  /* 0x01e000105c187df0 */ /* 0x000fe20008001818 */
[----:B0-----:R-:W-:Y:S01]  /*4ae0*/  FADD R98, R199, R98 ;  /* 0x00000062c7627221 */ /* 0x001fe20000000000 */
[----:B-1----:R-:W-:Y:S01]  /*4af0*/  FADD R96, R101, R96 ;  /* 0x0000006065607221 */ /* 0x002fe20000000000 */
[----:B------:R-:W-:-:S03]  /*4b00*/  UIADD3 UR6, UP0, UR6, 0x20, URZ ;  /* 0x0000002006067890 */ /* 0x000fc6000ff1e03f */
[----:B------:R-:W0:Y:S01]  /*4b10*/  SHFL.BFLY PT, R99, R98, 0x1, 0x1f ;  /* 0x0c201f0062637f89 */ /* 0x000e2200000e0000 */
[----:B------:R-:W-:-:S03]  /*4b20*/  UIADD3.X UR7, URZ, UR7, URZ, UP0, !UPT ;  /* 0x000000073f077290 */ /* 0x000fc600087fe43f */
[----:B------:R-:W1:Y:S01]  /*4b30*/  SHFL.BFLY PT, R97, R96, 0x1, 0x1f ;  /* 0x0c201f0060617f89 */ /* 0x000e6200000e0000 */
[----:B------:R-:W-:Y:S02]  /*4b40*/  ISETP.LE.U32.AND P0, PT, R214, UR6, PT ;  /* 0x00000006d6007c0c */ /* 0x000fe4000bf03070 */
[----:B------:R-:W-:-:S05]  /*4b50*/  IMAD.U32 R103, RZ, RZ, UR7 ;  /* 0x00000007ff677e24 */ /* 0x000fca000f8e00ff */
[----:B------:R-:W-:Y:S01]  /*4b60*/  ISETP.GE.U32.AND.EX P0, PT, R103, RZ, PT, P0 ;  /* 0x000000ff6700720c */ /* 0x000fe20003f06100 */
[----:B------:R-:W-:Y:S02]  /*4b70*/  IMAD R181, R173, 0x20, R181 ;  /* 0x00000020adb57824 */ /* 0x000fe400078e02b5 */
[----:B------:R-:W-:Y:S02]  /*4b80*/  IMAD R187, R175, 0x20, R187 ;  /* 0x00000020afbb7824 */ /* 0x000fe400078e02bb */
[----:B------:R-:W-:Y:S02]  /*4b90*/  IMAD.MOV.U32 R190, RZ, RZ, R230 ;  /* 0x000000ffffbe7224 */ /* 0x000fe400078e00e6 */
[----:B0-----:R-:W-:Y:S01]  /*4ba0*/  FADD R102, R98, R99 ;  /* 0x0000006362667221 */ /* 0x001fe20000000000 */
[----:B-1----:R-:W-:-:S03]  /*4bb0*/  FADD R97, R96, R97 ;  /* 0x0000006160617221 */ /* 0x002fc60000000000 */
[----:B------:R-:W-:Y:S01]  /*4bc0*/  FFMA R192, R191, R192, R102 ;  /* 0x000000c0bfc07223 */ /* 0x000fe20000000066 */
[----:B------:R-:W-:Y:S02]  /*4bd0*/  IMAD.MOV.U32 R96, RZ, RZ, R100 ;  /* 0x000000ffff607224 */ /* 0x000fe400078e0064 */
[----:B------:R-:W-:Y:S01]  /*4be0*/  FFMA R193, R194, R193, R97 ;  /* 0x000000c1c2c17223 */ /* 0x000fe20000000061 */
[----:B------:R-:W-:Y:S02]  /*4bf0*/  IMAD.MOV.U32 R97, RZ, RZ, R230 ;  /* 0x000000ffff617224 */ /* 0x000fe400078e00e6 */
[----:B------:R-:W-:Y:S01]  /*4c00*/  IMAD.MOV.U32 R191, RZ, RZ, R100 ;  /* 0x000000ffffbf7224 */ /* 0x000fe200078e0064 */
[----:B------:R-:W-:Y:S02]  /*4c10*/  WARPGROUP.DEPBAR.LE gsb0, 0x0 ;  /* 0x00008000000079c5 */ /* 0x000fe40000010000 */
[----:B------:R-:W-:Y:S05]  /*4c20*/  @!P0 BRA `(.L_x_1) ;  /* 0xffffffdc00008947 */ /* 0x000fea000383ffff */
.L_x_0:
[----:B------:R-:W-:Y:S01]  /*4c30*/  FMUL R17, R62, 0.25 ;  /* 0x3e8000003e117820 */ /* 0x000fe20000400000 */
[----:B------:R-:W-:Y:S01]  /*4c40*/  FSETP.GT.AND P1, PT, |R192|, 8.50705917302346158658e+37, PT ;  /* 0x7e800000c000780b */ /* 0x000fe20003f24200 */
[----:B------:R-:W-:Y:S01]  /*4c50*/  FMUL R16, R59, 0.25 ;  /* 0x3e8000003b107820 */ /* 0x000fe20000400000 */
[----:B------:R-:W-:Y:S01]  /*4c60*/  ISETP.NE.U32.AND P0, PT, R0, RZ, PT ;  /* 0x000000ff0000720c */ /* 0x000fe20003f05070 */
[----:B------:R-:W-:Y:S01]  /*4c70*/  FMUL R0, R63, 0.25 ;  /* 0x3e8000003f007820 */ /* 0x000fe20000400000 */
[----:B------:R-:W-:Y:S01]  /*4c80*/  FSEL R131, R17, R62, P1 ;  /* 0x0000003e11837208 */ /* 0x000fe20000800000 */
[----:B------:R-:W-:Y:S01]  /*4c90*/  FMUL R17, R58, 0.25 ;  /* 0x3e8000003a117820 */ /* 0x000fe20000400000 */
[----:B------:R-:W-:Y:S01]  /*4ca0*/  FMUL R19, R54, 0.25 ;  /* 0x3e80000036137820 */ /* 0x000fe20000400000 */
[----:B------:R-:W-:Y:S01]  /*4cb0*/  FSEL R135, R16, R59, P1 ;  /* 0x0000003b10877208 */ /* 0x000fe20000800000 */
[----:B------:R-:W-:Y:S01]  /*4cc0*/  FMUL R16, R51, 0.25 ;  /* 0x3e80000033107820 */ /* 0x000fe20000400000 */
[----:B------:R-:W-:Y:S01]  /*4cd0*/  FSEL R129, R0, R63, P1 ;  /* 0x0000003f00817208 */ /* 0x000fe20000800000 */
[----:B------:R-:W-:Y:S01]  /*4ce0*/  FMUL R0, R55, 0.25 ;  /* 0x3e80000037007820 */ /* 0x000fe20000400000 */
[----:B------:R-:W-:Y:S01]  /*4cf0*/  FSEL R137, R17, R58, P1 ;  /* 0x0000003a11897208 */ /* 0x000fe20000800000 */
[----:B------:R-:W-:Y:S01]  /*4d00*/  FMUL R17, R50, 0.25 ;  /* 0x3e80000032117820 */ /* 0x000fe20000400000 */
[----:B------:R-:W-:Y:S01]  /*4d10*/  FSEL R145, R19, R54, P1 ;  /* 0x0000003613917208 */ /* 0x000fe20000800000 */
[----:B------:R-:W-:Y:S01]  /*4d20*/  IMAD.MOV.U32 R209, RZ, RZ, R193 ;  /* 0x000000ffffd17224 */ /* 0x000fe200078e00c1 */
[----:B------:R-:W-:Y:S01]  /*4d30*/  FSEL R143, R0, R55, P1 ;  /* 0x00000037008f7208 */ /* 0x000fe20000800000 */
        /* <DEDUP_REMOVED lines=10> */
[----:B------:R-:W-:Y:S01]  /*4de0*/  FSETP.GT.AND P2, PT, |R209|, 8.50705917302346158658e+37, PT ;  /* 0x7e800000d100780b */ /* 0x000fe20003f44200 */
        /* <DEDUP_REMOVED lines=71> */
[----:B------:R-:W-:Y:S01]  /*5260*/  FSETP.GEU.AND P5, PT, |R192|, 1.175494350822287508e-38, PT ;  /* 0x00800000c000780b */ /* 0x000fe20003fae200 */
[----:B------:R-:W-:Y:S01]  /*5270*/  IMAD.SHL.U32 R18, R180, 0x4, RZ ;  /* 0x00000004b4127824 */ /* 0x000fe200078e00ff */
[----:B------:R-:W-:Y:S01]  /*5280*/  FSEL R171, R16, R41, P2 ;  /* 0x0000002910ab7208 */ /* 0x000fe20001000000 */
[----:B------:R-:W-:Y:S01]  /*5290*/  FMUL R16, R33, 0.25 ;  /* 0x3e80000021107820 */ /* 0x000fe20000400000 */
[----:B------:R-:W-:Y:S01]  /*52a0*/  FSEL R207, R17, R24, P2 ;  /* 0x0000001811cf7208 */ /* 0x000fe20001000000 */
[C---:B------:R-:W-:Y:S01]  /*52b0*/  FMUL R17, R192.reuse, 8388608 ;  /* 0x4b000000c0117820 */ /* 0x040fe20000400000 */
[----:B------:R-:W-:Y:S01]  /*52c0*/  FSETP.GEU.AND P4, PT, R192, 1.175494350822287508e-38, PT ;  /* 0x00800000c000780b */ /* 0x000fe20003f8e000 */
[----:B------:R-:W-:Y:S01]  /*52d0*/  FMUL R4, R87, 0.25 ;  /* 0x3e80000057047820 */ /* 0x000fe20000400000 */
[----:B------:R-:W-:Y:S01]  /*52e0*/  FSEL R183, R19, R36, P2 ;  /* 0x0000002413b77208 */ /* 0x000fe20001000000 */
[----:B------:R-:W-:Y:S01]  /*52f0*/  FMUL R19, R28, 0.25 ;  /* 0x3e8000001c137820 */ /* 0x000fe20000400000 */
[----:B------:R-:W-:Y:S01]  /*5300*/  FSEL R193, R0, R29, P2 ;  /* 0x0000001d00c17208 */ /* 0x000fe20001000000 */
[----:B------:R-:W-:Y:S01]  /*5310*/  FMUL R0, R25, 0.25 ;  /* 0x3e80000019007820 */ /* 0x000fe20000400000 */
[----:B------:R-:W-:Y:S01]  /*5320*/  FSEL R189, R16, R33, P2 ;  /* 0x0000002110bd7208 */ /* 0x000fe20001000000 */
[----:B------:R-:W-:Y:S01]  /*5330*/  FMUL R6, R83, 0.25 ;  /* 0x3e80000053067820 */ /* 0x000fe20000400000 */
[----:B------:R-:W-:Y:S01]  /*5340*/  LOP3.LUT R16, R180, 0x7, RZ, 0xc0, !PT ;  /* 0x00000007b4107812 */ /* 0x000fe200078ec0ff */
[----:B------:R-:W-:Y:S01]  /*5350*/  FMUL R7, R82, 0.25 ;  /* 0x3e80000052077820 */ /* 0x000fe20000400000 */
[----:B------:R-:W-:Y:S01]  /*5360*/  FSEL R211, R17, R192, !P4 ;  /* 0x000000c011d37208 */ /* 0x000fe20006000000 */
[----:B------:R-:W-:Y:S01]  /*5370*/  @P1 FMUL R192, R192, 0.25 ;  /* 0x3e800000c0c01820 */ /* 0x000fe20000400000 */
[----:B------:R-:W-:Y:S01]  /*5380*/  FSEL R199, R19, R28, P2 ;  /* 0x0000001c13c77208 */ /* 0x000fe20001000000 */
[----:B------:R-:W-:Y:S01]  /*5390*/  FMUL R8, R79, 0.25 ;  /* 0x3e8000004f087820 */ /* 0x000fe20000400000 */
[----:B------:R-:W-:Y:S01]  /*53a0*/  LEA R19, R16, UR17, 0x4 ;  /* 0x0000001110137c11 */ /* 0x000fe2000f8e20ff */
[----:B------:R-:W-:Y:S01]  /*53b0*/  @!P5 FMUL R192, R192, 16777216 ;  /* 0x4b800000c0c0d820 */ /* 0x000fe20000400000 */
[----:B------:R-:W-:Y:S01]  /*53c0*/  FSEL R205, R0, R25, P2 ;  /* 0x0000001900cd7208 */ /* 0x000fe20001000000 */
[C---:B------:R-:W-:Y:S01]  /*53d0*/  FMUL R0, R209.reuse, 8388608 ;  /* 0x4b000000d1007820 */ /* 0x040fe20000400000 */
[----:B------:R-:W-:Y:S01]  /*53e0*/  FSETP.GEU.AND P3, PT, R209, 1.175494350822287508e-38, PT ;  /* 0x00800000d100780b */ /* 0x000fe20003f6e000 */
[--C-:B------:R-:W-:Y:S01]  /*53f0*/  IMAD R21, R16, -0x8, R19.reuse ;  /* 0xfffffff810157824 */ /* 0x100fe200078e0213 */
[C---:B------:R-:W-:Y:S01]  /*5400*/  LOP3.LUT R22, R180.reuse, 0x8, RZ, 0xc0, !PT ;  /* 0x00000008b4167812 */ /* 0x040fe200078ec0ff */
[----:B------:R-:W-:Y:S01]  /*5410*/  IMAD.SHL.U32 R16, R180, 0x8, RZ ;  /* 0x00000008b4107824 */ /* 0x000fe200078e00ff */
[----:B------:R-:W-:Y:S01]  /*5420*/  FSEL R104, R0, R209, !P3 ;  /* 0x000000d100687208 */ /* 0x000fe20005800000 */
[----:B------:R-:W0:Y:S01]  /*5430*/  MUFU.RCP R192, R192 ;  /* 0x000000c000c07308 */ /* 0x000e220000001000 */
[----:B------:R-:W-:Y:S01]  /*5440*/  FSEL R5, R5, R86, P1 ;  /* 0x0000005605057208 */ /* 0x000fe20000800000 */
[----:B------:R-:W-:Y:S01]  /*5450*/  IMAD R25, R22, 0x80, R19 ;  /* 0x0000008016197824 */ /* 0x000fe200078e0213 */
[----:B------:R-:W-:Y:S01]  /*5460*/  LOP3.LUT R44, R16, 0x380, RZ, 0xc0, !PT ;  /* 0x00000380102c7812 */ /* 0x000fe200078ec0ff */
[----:B------:R-:W-:Y:S01]  /*5470*/  VIADD R0, R104, 0xc0cafb0d ;  /* 0xc0cafb0d68007836 */ /* 0x000fe20000000000 */
[----:B------:R-:W-:Y:S01]  /*5480*/  LOP3.LUT R18, R18, 0xc0, RZ, 0xc0, !PT ;  /* 0x000000c012127812 */ /* 0x000fe200078ec0ff */
[----:B------:R-:W-:Y:S01]  /*5490*/  VIADD R16, R211, 0xc0cafb0d ;  /* 0xc0cafb0dd3107836 */ /* 0x000fe20000000000 */
[----:B------:R-:W-:Y:S01]  /*54a0*/  FSEL R4, R4, R87, P1 ;  /* 0x0000005704047208 */ /* 0x000fe20000800000 */
[----:B------:R-:W-:Y:S01]  /*54b0*/  @!P5 FMUL R5, R5, 16777216 ;  /* 0x4b8000000505d820 */ /* 0x000fe20000400000 */
[----:B------:R-:W-:Y:S01]  /*54c0*/  LOP3.LUT R17, R0, 0xff800000, RZ, 0xc0, !PT ;  /* 0xff80000000117812 */ /* 0x000fe200078ec0ff */
[----:B------:R-:W-:Y:S01]  /*54d0*/  IMAD.IADD R27, R18, 0x1, R21 ;  /* 0x00000001121b7824 */ /* 0x000fe200078e0215 */
[----:B------:R-:W-:Y:S01]  /*54e0*/  LOP3.LUT R20, R16, 0xff800000, RZ, 0xc0, !PT ;  /* 0xff80000010147812 */ /* 0x000fe200078ec0ff */
[----:B------:R-:W-:Y:S01]  /*54f0*/  @!P5 FMUL R4, R4, 16777216 ;  /* 0x4b8000000404d820 */ /* 0x000fe20000400000 */
[----:B------:R-:W-:Y:S01]  /*5500*/  I2FP.F32.S32 R19, R17 ;  /* 0x0000001100137245 */ /* 0x000fe20000201400 */
[----:B------:R-:W-:Y:S01]  /*5510*/  IMAD.IADD R17, R104, 0x1, -R17 ;  /* 0x0000000168117824 */ /* 0x000fe200078e0a11 */
[----:B------:R-:W-:Y:S01]  /*5520*/  FSEL R16, RZ, -23, P3 ;  /* 0xc1b80000ff107808 */ /* 0x000fe20001800000 */
[----:B------:R-:W-:Y:S01]  /*5530*/  FMUL R12, R71, 0.25 ;  /* 0x3e800000470c7820 */ /* 0x000fe20000400000 */
[----:B------:R-:W-:Y:S01]  /*5540*/  I2FP.F32.S32 R21, R20 ;  /* 0x0000001400157245 */ /* 0x000fe20000201400 */
[----:B------:R-:W-:Y:S01]  /*5550*/  IMAD.IADD R20, R211, 0x1, -R20 ;  /* 0x00000001d3147824 */ /* 0x000fe200078e0a14 */
[----:B------:R-:W-:Y:S01]  /*5560*/  FSETP.GEU.AND P3, PT, |R209|, 1.175494350822287508e-38, PT ;  /* 0x00800000d100780b */ /* 0x000fe20003f6e200 */
[----:B0-----:R-:W-:Y:S01]  /*5570*/  FMUL R34, R192, R5 ;  /* 0x00000005c0227220 */ /* 0x001fe20000400000 */
[----:B------:R-:W-:-:S02]  /*5580*/  IMAD.MOV.U32 R5, RZ, RZ, 0x3dc6b27f ;  /* 0x3dc6b27fff057424 */ /* 0x000fc400078e00ff */
[----:B------:R-:W-:Y:S01]  /*5590*/  FADD R17, R17, -1 ;  /* 0xbf80000011117421 */ /* 0x000fe20000000000 */
[----:B------:R-:W-:Y:S01]  /*55a0*/  FADD R20, R20, -1 ;  /* 0xbf80000014147421 */ /* 0x000fe20000000000 */
[----:B------:R-:W-:Y:S01]  /*55b0*/  FSEL R6, R6, R83, P1 ;  /* 0x0000005306067208 */ /* 0x000fe20000800000 */
[----:B------:R-:W-:Y:S01]  /*55c0*/  FMUL R35, R192, R4 ;  /* 0x00000004c0237220 */ /* 0x000fe20000400000 */
[-C--:B------:R-:W-:Y:S01]  /*55d0*/  FFMA.FTZ R4, R17, R5.reuse, -0.16845393180847167969 ;  /* 0xbe2c7f3011047423 */ /* 0x080fe20000010005 */
[----:B------:R-:W-:Y:S01]  /*55e0*/  FFMA.FTZ R5, R20, R5, -0.16845393180847167969 ;  /* 0xbe2c7f3014057423 */ /* 0x000fe20000010005 */
[----:B------:R-:W-:Y:S01]  /*55f0*/  @P2 FMUL R209, R209, 0.25 ;  /* 0x3e800000d1d12820 */ /* 0x000fe20000400000 */
[----:B------:R-:W-:Y:S01]  /*5600*/  @!P5 FMUL R6, R6, 16777216 ;  /* 0x4b8000000606d820 */ /* 0x000fe20000400000 */
[----:B------:R-:W-:Y:S01]  /*5610*/  FFMA.FTZ R4, R17, R4, 0.1716887056827545166 ;  /* 0x3e2fcf2a11047423 */ /* 0x000fe20000010004 */
[----:B------:R-:W-:Y:S01]  /*5620*/  FFMA.FTZ R5, R20, R5, 0.1716887056827545166 ;  /* 0x3e2fcf2a14057423 */ /* 0x000fe20000010005 */
[----:B------:R-:W-:Y:S01]  /*5630*/  @!P3 FMUL R209, R209, 16777216 ;  /* 0x4b800000d1d1b820 */ /* 0x000fe20000400000 */
[----:B------:R-:W-:Y:S01]  /*5640*/  FMUL R36, R192, R6 ;  /* 0x00000006c0247220 */ /* 0x000fe20000400000 */
[----:B------:R-:W-:Y:S01]  /*5650*/  FMUL R13, R70, 0.25 ;  /* 0x3e800000460d7820 */ /* 0x000fe20000400000 */
[C---:B------:R-:W-:Y:S01]  /*5660*/  FFMA.FTZ R5, R20.reuse, R5, -0.17900948226451873779 ;  /* 0xbe374e4314057423 */ /* 0x040fe20000010005 */
[----:B------:R-:W0:Y:S01]  /*5670*/  MUFU.RCP R6, R209 ;  /* 0x000000d100067308 */ /* 0x000e220000001000 */
[----:B------:R-:W-:Y:S01]  /*5680*/  FFMA.FTZ R4, R17, R4, -0.17900948226451873779 ;  /* 0xbe374e4311047423 */ /* 0x000fe20000010004 */
[----:B------:R-:W-:Y:S01]  /*5690*/  FSEL R7, R7, R82, P1 ;  /* 0x0000005207077208 */ /* 0x000fe20000800000 */
[----:B------:R-:W-:Y:S01]  /*56a0*/  FFMA.FTZ R5, R20, R5, 0.20512372255325317383 ;  /* 0x3e520bf414057423 */ /* 0x000fe20000010005 */
[----:B------:R-:W-:Y:S01]  /*56b0*/  FMUL R10, R75, 0.25 ;  /* 0x3e8000004b0a7820 */ /* 0x000fe20000400000 */
[----:B------:R-:W-:Y:S01]  /*56c0*/  FMUL R14, R67, 0.25 ;  /* 0x3e800000430e7820 */ /* 0x000fe20000400000 */
[----:B------:R-:W-:Y:S01]  /*56d0*/  FMUL R15, R66, 0.25 ;  /* 0x3e800000420f7820 */ /* 0x000fe20000400000 */
[----:B------:R-:W-:Y:S01]  /*56e0*/  FFMA.FTZ R4, R17, R4, 0.20512372255325317383 ;  /* 0x3e520bf411047423 */ /* 0x000fe20000010004 */
[----:B------:R-:W-:Y:S01]  /*56f0*/  FFMA.FTZ R5, R20, R5, -0.24046532809734344482 ;  /* 0xbe763c8b14057423 */ /* 0x000fe20000010005 */
[----:B------:R-:W-:Y:S01]  /*5700*/  FMUL R9, R78, 0.25 ;  /* 0x3e8000004e097820 */ /* 0x000fe20000400000 */
[----:B------:R-:W-:Y:S01]  /*5710*/  FSEL R8, R8, R79, P1 ;  /* 0x0000004f08087208 */ /* 0x000fe20000800000 */
[----:B------:R-:W-:Y:S01]  /*5720*/  FMUL R11, R74, 0.25 ;  /* 0x3e8000004a0b7820 */ /* 0x000fe20000400000 */
[----:B------:R-:W-:Y:S01]  /*5730*/  FSEL R12, R12, R71, P1 ;  /* 0x000000470c0c7208 */ /* 0x000fe20000800000 */
[----:B------:R-:W-:Y:S01]  /*5740*/  BAR.SYNC.DEFER_BLOCKING 0x0 ;  /* 0x0000000000007b1d */ /* 0x000fe20000010000 */
[----:B------:R-:W-:Y:S01]  /*5750*/  FSEL R13, R13, R70, P1 ;  /* 0x000000460d0d7208 */ /* 0x000fe20000800000 */
[----:B------:R-:W-:Y:S01]  /*5760*/  @!P5 FMUL R7, R7, 16777216 ;  /* 0x4b8000000707d820 */ /* 0x000fe20000400000 */
[----:B------:R-:W-:Y:S01]  /*5770*/  FFMA.FTZ R4, R17, R4, -0.24046532809734344482 ;  /* 0xbe763c8b11047423 */ /* 0x000fe20000010004 */
[----:B------:R-:W-:Y:S01]  /*5780*/  FFMA.FTZ R5, R20, R5, 0.28857114911079406738 ;  /* 0x3e93bf9914057423 */ /* 0x000fe20000010005 */
[----:B------:R-:W-:Y:S01]  /*5790*/  FSEL R10, R10, R75, P1 ;  /* 0x0000004b0a0a7208 */ /* 0x000fe20000800000 */
[----:B------:R-:W-:Y:S01]  /*57a0*/  @!P5 FMUL R8, R8, 16777216 ;  /* 0x4b8000000808d820 */ /* 0x000fe20000400000 */
[----:B------:R-:W-:Y:S01]  /*57b0*/  FSEL R14, R14, R67, P1 ;  /* 0x000000430e0e7208 */ /* 0x000fe20000800000 */
[----:B------:R-:W-:Y:S01]  /*57c0*/  @!P5 FMUL R12, R12, 16777216 ;  /* 0x4b8000000c0cd820 */ /* 0x000fe20000400000 */
[----:B------:R-:W-:Y:S01]  /*57d0*/  FSEL R15, R15, R66, P1 ;  /* 0x000000420f0f7208 */ /* 0x000fe20000800000 */
[----:B------:R-:W-:Y:S01]  /*57e0*/  @!P5 FMUL R13, R13, 16777216 ;  /* 0x4b8000000d0dd820 */ /* 0x000fe20000400000 */
[----:B------:R-:W-:Y:S01]  /*57f0*/  FSEL R18, RZ, -23, P4 ;  /* 0xc1b80000ff127808 */ /* 0x000fe20002000000 */
[----:B------:R-:W-:Y:S01]  /*5800*/  @!P3 FMUL R43, R43, 16777216 ;  /* 0x4b8000002b2bb820 */ /* 0x000fe20000400000 */
[----:B------:R-:W-:Y:S01]  /*5810*/  FSEL R9, R9, R78, P1 ;  /* 0x0000004e09097208 */ /* 0x000fe20000800000 */
[----:B------:R-:W-:Y:S01]  /*5820*/  @!P3 FMUL R61, R61, 16777216 ;  /* 0x4b8000003d3db820 */ /* 0x000fe20000400000 */
[----:B------:R-:W-:Y:S01]  /*5830*/  FSEL R11, R11, R74, P1 ;  /* 0x0000004a0b0b7208 */ /* 0x000fe20000800000 */
[----:B------:R-:W-:Y:S01]  /*5840*/  FMUL R37, R192, R7 ;  /* 0x00000007c0257220 */ /* 0x000fe20000400000 */
[----:B------:R-:W-:Y:S01]  /*5850*/  @!P3 FMUL R23, R23, 16777216 ;  /* 0x4b8000001717b820 */ /* 0x000fe20000400000 */
        /* <DEDUP_REMOVED lines=29> */
[----:B------:R-:W-:Y:S01]  /*5a30*/  FFMA.FTZ R4, R17, R4, 0.28857114911079406738 ;  /* 0x3e93bf9911047423 */ /* 0x000fe20000010004 */
[----:B------:R-:W-:Y:S01]  /*5a40*/  FFMA.FTZ R7, R20, R5, -0.36067417263984680176 ;  /* 0xbeb8aa4914077423 */ /* 0x000fe20000010005 */
[----:B------:R-:W-:Y:S01]  /*5a50*/  LEA.HI R0, R22, R27, RZ, 0x1f ;  /* 0x0000001b16007211 */ /* 0x000fe200078ff8ff */
[----:B------:R-:W-:-:S02]  /*5a60*/  IMAD.IADD R44, R44, 0x1, R25 ;  /* 0x000000012c2c7824 */ /* 0x000fc400078e0219 */
[----:B------:R-:W-:Y:S01]  /*5a70*/  FFMA.FTZ R18, R21, 1.1920928955078125e-07, R18 ;  /* 0x3400000015127823 */ /* 0x000fe20000010012 */
[----:B------:R-:W-:Y:S01]  /*5a80*/  @!P5 FMUL R10, R10, 16777216 ;  /* 0x4b8000000a0ad820 */ /* 0x000fe20000400000 */
[----:B------:R-:W-:Y:S01]  /*5a90*/  @!P5 FMUL R14, R14, 16777216 ;  /* 0x4b8000000e0ed820 */ /* 0x000fe20000400000 */
[----:B------:R-:W-:Y:S01]  /*5aa0*/  @!P5 FMUL R15, R15, 16777216 ;  /* 0x4b8000000f0fd820 */ /* 0x000fe20000400000 */
[----:B------:R-:W-:Y:S01]  /*5ab0*/  @!P5 FMUL R131, R131, 16777216 ;  /* 0x4b8000008383d820 */ /* 0x000fe20000400000 */
[C---:B------:R-:W-:Y:S01]  /*5ac0*/  FMUL R32, R192.reuse, R8 ;  /* 0x00000008c0207220 */ /* 0x040fe20000400000 */
[C---:B------:R-:W-:Y:S01]  /*5ad0*/  FMUL R27, R192.reuse, R12 ;  /* 0x0000000cc01b7220 */ /* 0x040fe20000400000 */
[----:B------:R-:W-:Y:S01]  /*5ae0*/  FMUL R26, R192, R13 ;  /* 0x0000000dc01a7220 */ /* 0x000fe20000400000 */
[C---:B0-----:R-:W-:Y:S01]  /*5af0*/  FMUL R45, R6.reuse, R43 ;  /* 0x0000002b062d7220 */ /* 0x041fe20000400000 */
[C---:B------:R-:W-:Y:S01]  /*5b00*/  FMUL R29, R6.reuse, R61 ;  /* 0x0000003d061d7220 */ /* 0x040fe20000400000 */
        /* <DEDUP_REMOVED lines=20> */
[C---:B------:R-:W-:Y:S01]  /*5c50*/  FMUL R42, R6.reuse, R23 ;  /* 0x00000017062a7220 */ /* 0x040fe20000400000 */
        /* <DEDUP_REMOVED lines=28> */
[----:B------:R-:W-:Y:S01]  /*5e20*/  FMUL R8, R6, R205 ;  /* 0x000000cd06087220 */ /* 0x000fe20000400000 */
[----:B------:R-:W-:Y:S01]  /*5e30*/  @!P5 FMUL R203, R203, 16777216 ;  /* 0x4b800000cbcbd820 */ /* 0x000fe20000400000 */
[----:B------:R-:W-:Y:S01]  /*5e40*/  FFMA.FTZ R6, R17, R4, -0.36067417263984680176 ;  /* 0xbeb8aa4911067423 */ /* 0x000fe20000010004 */
[----:B------:R-:W-:Y:S01]  /*5e50*/  FFMA.FTZ R7, R20, R7, 0.48089820146560668945 ;  /* 0x3ef6384a14077423 */ /* 0x000fe20000010007 */
[----:B------:R-:W-:Y:S01]  /*5e60*/  FFMA.FTZ R16, R19, 1.1920928955078125e-07, R16 ;  /* 0x3400000013107823 */ /* 0x000fe20000010010 */
        /* <DEDUP_REMOVED lines=25> */
[----:B------:R-:W-:Y:S01]  /*6000*/  FFMA.FTZ R6, R17, R6, 0.48089820146560668945 ;  /* 0x3ef6384a11067423 */ /* 0x000fe20000010006 */
[C---:B------:R-:W-:Y:S01]  /*6010*/  FFMA.FTZ R7, R20.reuse, R7, -0.72134751081466674805 ;  /* 0xbf38aa3b14077423 */ /* 0x040fe20000010007 */
[----:B------:R-:W-:Y:S01]  /*6020*/  F2FP.BF16.F32.PACK_AB R5, R193, R8 ;  /* 0x00000008c105723e */ /* 0x000fe200000010ff */
[----:B------:R-:W0:Y:S01]  /*6030*/  LDC R2, c[0x0][0x278] ;  /* 0x00009e00ff027b82 */ /* 0x000e220000000800 */
[----:B------:R-:W-:Y:S01]  /*6040*/  FFMA.FTZ R8, R17, R6, -0.72134751081466674805 ;  /* 0xbf38aa3b11087423 */ /* 0x000fe20000010006 */
[C---:B------:R-:W-:Y:S01]  /*6050*/  FMUL R9, R20.reuse, R7 ;  /* 0x0000000714097220 */ /* 0x040fe20000400000 */
[----:B------:R-:W-:Y:S01]  /*6060*/  F2FP.BF16.F32.PACK_AB R4, R199, R102 ;  /* 0x00000066c704723e */ /* 0x000fe200000010ff */
[----:B------:R-:W-:Y:S01]  /*6070*/  ULDC.64 UR4, c[0x0][0x270] ;  /* 0x00009c0000047ab9 */ /* 0x000fe20000000a00 */
[----:B------:R-:W-:Y:S01]  /*6080*/  F2FP.BF16.F32.PACK_AB R6, R197, R192 ;  /* 0x000000c0c506723e */ /* 0x000fe200000010ff */
[----:B------:R-:W-:Y:S01]  /*6090*/  FMUL R8, R17, R8 ;  /* 0x0000000811087220 */ /* 0x000fe20000400000 */
[----:B------:R-:W-:Y:S01]  /*60a0*/  F2FP.BF16.F32.PACK_AB R7, R195, R58 ;  /* 0x0000003ac307723e */ /* 0x000fe200000010ff */
[----:B------:R-:W-:Y:S01]  /*60b0*/  FMUL R9, R20, R9 ;  /* 0x0000000914097220 */ /* 0x000fe20000400000 */
[----:B------:R-:W-:Y:S01]  /*60c0*/  SHF.R.U32.HI R3, RZ, 0x6, R180 ;  /* 0x00000006ff037819 */ /* 0x000fe200000116b4 */
[----:B------:R-:W-:Y:S01]  /*60d0*/  FMUL R8, R17, R8 ;  /* 0x0000000811087220 */ /* 0x000fe20000400000 */
[----:B------:R-:W-:Y:S01]  /*60e0*/  LOP3.LUT R180, R180, 0x7f, RZ, 0xc0, !PT ;  /* 0x0000007fb4b47812 */ /* 0x000fe200078ec0ff */
[----:B------:R-:W-:Y:S01]  /*60f0*/  STSM.16.M88.4 [R44], R4 ;  /* 0x000000042c007844 */ /* 0x000fe20000000200 */
[----:B------:R-:W-:Y:S01]  /*6100*/  F2FP.BF16.F32.PACK_AB R13, R13, R62 ;  /* 0x0000003e0d0d723e */ /* 0x000fe200000010ff */
[----:B------:R-:W-:Y:S01]  /*6110*/  FFMA.FTZ R17, R17, 1.4426950216293334961, R8 ;  /* 0x3fb8aa3b11117823 */ /* 0x000fe20000010008 */
[----:B------:R-:W-:Y:S01]  /*6120*/  LEA R62, R180, UR17, 0x4 ;  /* 0x00000011b43e7c11 */ /* 0x000fe2000f8e20ff */
[----:B------:R-:W-:Y:S01]  /*6130*/  BAR.SYNC.DEFER_BLOCKING 0x0 ;  /* 0x0000000000007b1d */ /* 0x000fe20000010000 */
[----:B------:R-:W-:Y:S01]  /*6140*/  F2FP.BF16.F32.PACK_AB R12, R12, R191 ;  /* 0x000000bf0c0c723e */ /* 0x000fe200000010ff */
[----:B------:R-:W-:Y:S01]  /*6150*/  FFMA.FTZ R9, R20, 1.4426950216293334961, R9 ;  /* 0x3fb8aa3b14097823 */ /* 0x000fe20000010009 */
[----:B------:R-:W-:Y:S01]  /*6160*/  F2FP.BF16.F32.PACK_AB R14, R14, R187 ;  /* 0x000000bb0e0e723e */ /* 0x000fe200000010ff */
[----:B------:R-:W-:Y:S01]  /*6170*/  FADD R59, R16, R17 ;  /* 0x00000011103b7221 */ /* 0x000fe20000000000 */
[----:B------:R-:W-:Y:S01]  /*6180*/  F2FP.BF16.F32.PACK_AB R15, R15, R100 ;  /* 0x000000640f0f723e */ /* 0x000fe200000010ff */
[----:B------:R-:W-:Y:S01]  /*6190*/  FADD R58, R18, R9 ;  /* 0x00000009123a7221 */ /* 0x000fe20000000000 */
[----:B------:R-:W-:Y:S01]  /*61a0*/  ISETP.GE.U32.AND P1, PT, R104, 0x7f800000, PT ;  /* 0x7f8000006800780c */ /* 0x000fe20003f26070 */
[----:B------:R-:W-:Y:S01]  /*61b0*/  UIMAD UR4, UR16, UR4, URZ ;  /* 0x00000004100472a4 */ /* 0x000fe2000f8e023f */
[----:B------:R-:W-:-:S02]  /*61c0*/  F2FP.BF16.F32.PACK_AB R19, R19, R10 ;  /* 0x0000000a1313723e */ /* 0x000fc400000010ff */
[----:B------:R-:W-:Y:S02]  /*61d0*/  ISETP.GE.U32.AND P3, PT, R211, 0x7f800000, PT ;  /* 0x7f800000d300780c */ /* 0x000fe40003f66070 */
[----:B------:R-:W-:Y:S02]  /*61e0*/  F2FP.BF16.F32.PACK_AB R17, R163, R76 ;  /* 0x0000004ca311723e */ /* 0x000fe400000010ff */
[----:B------:R-:W-:Y:S02]  /*61f0*/  F2FP.BF16.F32.PACK_AB R18, R161, R72 ;  /* 0x00000048a112723e */ /* 0x000fe400000010ff */
[----:B------:R-:W-:Y:S02]  /*6200*/  SGXT.U32 R3, R3, 0x1 ;  /* 0x000000010303781a */ /* 0x000fe40000000000 */
[----:B------:R-:W-:Y:S01]  /*6210*/  F2FP.BF16.F32.PACK_AB R20, R149, R68 ;  /* 0x000000449514723e */ /* 0x000fe200000010ff */
[----:B------:R-:W-:Y:S01]  /*6220*/  @P1 IMAD.MOV.U32 R8, RZ, RZ, 0x7f800000 ;  /* 0x7f800000ff081424 */ /* 0x000fe200078e00ff */
[----:B------:R-:W-:Y:S01]  /*6230*/  F2FP.BF16.F32.PACK_AB R21, R21, R64 ;  /* 0x000000401515723e */ /* 0x000fe200000010ff */
[----:B0-----:R-:W-:Y:S01]  /*6240*/  IMAD R3, R3, R2, RZ ;  /* 0x0000000203037224 */ /* 0x001fe200078e02ff */
[----:B------:R-:W-:Y:S01]  /*6250*/  F2FP.BF16.F32.PACK_AB R22, R22, R153 ;  /* 0x000000991616723e */ /* 0x000fe200000010ff */
[----:B------:R-:W0:Y:S01]  /*6260*/  LDS.128 R4, [R62] ;  /* 0x000000003e047984 */ /* 0x000e220000000c00 */
[----:B------:R-:W-:Y:S01]  /*6270*/  @P1 FFMA.FTZ R59, R104, R8, +INF ;  /* 0x7f800000683b1423 */ /* 0x000fe20000010008 */
[----:B------:R-:W-:Y:S01]  /*6280*/  @P3 IMAD.MOV.U32 R16, RZ, RZ, 0x7f800000 ;  /* 0x7f800000ff103424 */ /* 0x000fe200078e00ff */
[----:B------:R-:W-:Y:S01]  /*6290*/  F2FP.BF16.F32.PACK_AB R23, R60, R151 ;  /* 0x000000973c17723e */ /* 0x000fe200000010ff */
[----:B------:R-:W-:Y:S01]  /*62a0*/  BAR.SYNC.DEFER_BLOCKING 0x0 ;  /* 0x0000000000007b1d */ /* 0x000fe20000010000 */
[----:B------:R-:W-:-:S02]  /*62b0*/  IMAD R111, R2, 0x2, R3 ;  /* 0x00000002026f7824 */ /* 0x000fc400078e0203 */
[----:B------:R-:W-:Y:S01]  /*62c0*/  @P3 FFMA.FTZ R58, R211, R16, +INF ;  /* 0x7f800000d33a3423 */ /* 0x000fe20000010010 */
[----:B------:R-:W-:Y:S01]  /*62d0*/  F2FP.BF16.F32.PACK_AB R16, R165, R80 ;  /* 0x00000050a510723e */ /* 0x000fe200000010ff */
[----:B------:R-:W-:Y:S01]  /*62e0*/  IMAD R107, R2, 0x2, R111 ;  /* 0x00000002026b7824 */ /* 0x000fe200078e026f */
[----:B------:R-:W-:Y:S02]  /*62f0*/  F2FP.BF16.F32.PACK_AB R28, R28, R61 ;  /* 0x0000003d1c1c723e */ /* 0x000fe400000010ff */
[----:B------:R-:W-:Y:S01]  /*6300*/  F2FP.BF16.F32.PACK_AB R29, R29, R56 ;  /* 0x000000381d1d723e */ /* 0x000fe200000010ff */
[----:B------:R-:W-:Y:S01]  /*6310*/  IMAD R109, R2, 0x2, R107 ;  /* 0x00000002026d7824 */ /* 0x000fe200078e026b */
[----:B------:R-:W-:Y:S02]  /*6320*/  F2FP.BF16.F32.PACK_AB R30, R30, R131 ;  /* 0x000000831e1e723e */ /* 0x000fe400000010ff */
[----:B------:R-:W-:Y:S01]  /*6330*/  F2FP.BF16.F32.PACK_AB R31, R31, R54 ;  /* 0x000000361f1f723e */ /* 0x000fe200000010ff */
[----:B------:R-:W-:Y:S01]  /*6340*/  IMAD R105, R2, 0x2, R109 ;  /* 0x0000000202697824 */ /* 0x000fe200078e026d */
[----:B------:R-:W-:-:S02]  /*6350*/  F2FP.BF16.F32.PACK_AB R24, R24, R57 ;  /* 0x000000391818723e */ /* 0x000fc400000010ff */
[----:B------:R-:W-:Y:S01]  /*6360*/  F2FP.BF16.F32.PACK_AB R25, R25, R52 ;  /* 0x000000341919723e */ /* 0x000fe200000010ff */
[----:B------:R-:W-:Y:S01]  /*6370*/  IMAD R103, R2, 0x2, R105 ;  /* 0x0000000202677824 */ /* 0x000fe200078e0269 */
[----:B------:R-:W-:Y:S01]  /*6380*/  F2FP.BF16.F32.PACK_AB R26, R26, R41 ;  /* 0x000000291a1a723e */ /* 0x000fe200000010ff */
[----:B------:R-:W1:Y:S01]  /*6390*/  LDC.64 R56, c[0x0][0x228] ;  /* 0x00008a00ff387b82 */ /* 0x000e620000000a00 */
[----:B------:R-:W-:Y:S01]  /*63a0*/  F2FP.BF16.F32.PACK_AB R27, R27, R40 ;  /* 0x000000281b1b723e */ /* 0x000fe200000010ff */
[----:B------:R-:W-:Y:S01]  /*63b0*/  IMAD R101, R2, 0x2, R103 ;  /* 0x0000000202657824 */ /* 0x000fe200078e0267 */
[----:B------:R-:W-:Y:S01]  /*63c0*/  F2FP.BF16.F32.PACK_AB R34, R34, R37 ;  /* 0x000000252222723e */ /* 0x000fe200000010ff */
[----:B------:R-:W-:Y:S01]  /*63d0*/  IMAD R40, R179, UR5, RZ ;  /* 0x00000005b3287c24 */ /* 0x000fe2000f8e02ff */
[----:B------:R-:W-:Y:S01]  /*63e0*/  STSM.16.M88.4 [R44], R12 ;  /* 0x0000000c2c007844 */ /* 0x000fe20000000200 */
[C---:B------:R-:W-:Y:S01]  /*63f0*/  IMAD R47, R2.reuse, 0x2, R101 ;  /* 0x00000002022f7824 */ /* 0x040fe200078e0265 */
[----:B------:R-:W-:Y:S01]  /*6400*/  USHF.L.U32 UR5, UR4, 0x1, URZ ;  /* 0x0000000104057899 */ /* 0x000fe2000800063f */
[----:B------:R-:W-:Y:S01]  /*6410*/  F2FP.BF16.F32.PACK_AB R35, R35, R36 ;  /* 0x000000242323723e */ /* 0x000fe200000010ff */
[----:B------:R-:W-:Y:S01]  /*6420*/  BAR.SYNC.DEFER_BLOCKING 0x0 ;  /* 0x0000000000007b1d */ /* 0x000fe20000010000 */
[----:B------:R-:W-:Y:S01]  /*6430*/  IMAD R99, R2, 0x2, R47 ;  /* 0x0000000202637824 */ /* 0x000fe200078e022f */
[----:B------:R-:W-:-:S02]  /*6440*/  FSETP.NEU.AND P2, PT, R104, RZ, PT ;  /* 0x000000ff6800720b */ /* 0x000fc40003f4d000 */
[----:B------:R-:W-:Y:S01]  /*6450*/  FSETP.NEU.AND P1, PT, R211, RZ, PT ;  /* 0x000000ffd300720b */ /* 0x000fe20003f2d000 */
[----:B------:R-:W-:Y:S01]  /*6460*/  IMAD R51, R2, 0x2, R99 ;  /* 0x0000000202337824 */ /* 0x000fe200078e0263 */
[----:B------:R-:W-:-:S03]  /*6470*/  LOP3.LUT R176, R176, 0xf8, RZ, 0xc0, !PT ;  /* 0x000000f8b0b07812 */ /* 0x000fc600078ec0ff */
[----:B------:R-:W-:-:S04]  /*6480*/  IMAD R82, R2, 0x2, R51 ;  /* 0x0000000202527824 */ /* 0x000fc800078e0233 */
[----:B------:R-:W-:-:S04]  /*6490*/  IMAD R66, R2, 0x2, R82 ;  /* 0x0000000202427824 */ /* 0x000fc800078e0252 */
[----:B------:R-:W-:-:S04]  /*64a0*/  IMAD R55, R2, 0x2, R66 ;  /* 0x0000000202377824 */ /* 0x000fc800078e0242 */
[C---:B------:R-:W-:Y:S01]  /*64b0*/  IMAD R78, R2.reuse, 0x2, R55 ;  /* 0x00000002024e7824 */ /* 0x040fe200078e0237 */
[----:B------:R-:W2:Y:S03]  /*64c0*/  LDS.128 R8, [R62] ;  /* 0x000000003e087984 */ /* 0x000ea60000000c00 */
[C---:B------:R-:W-:Y:S01]  /*64d0*/  IMAD R70, R2.reuse, 0x2, R78 ;  /* 0x0000000202467824 */ /* 0x040fe200078e024e */
[----:B------:R-:W-:Y:S03]  /*64e0*/  BAR.SYNC.DEFER_BLOCKING 0x0 ;  /* 0x0000000000007b1d */ /* 0x000fe60000010000 */
[----:B------:R-:W-:-:S04]  /*64f0*/  IMAD R74, R2, 0x2, R70 ;  /* 0x00000002024a7824 */ /* 0x000fc800078e0246 */
[----:B------:R-:W-:-:S04]  /*6500*/  IMAD R67, R2, 0x2, R74 ;  /* 0x0000000202437824 */ /* 0x000fc800078e024a */
[----:B------:R-:W-:-:S04]  /*6510*/  IMAD R69, R2, 0x2, R67 ;  /* 0x0000000202457824 */ /* 0x000fc800078e0243 */
[----:B------:R-:W-:-:S04]  /*6520*/  IMAD R71, R2, 0x2, R69 ;  /* 0x0000000202477824 */ /* 0x000fc800078e0245 */
[----:B------:R-:W-:-:S04]  /*6530*/  IMAD R73, R2, 0x2, R71 ;  /* 0x0000000202497824 */ /* 0x000fc800078e0247 */
[C---:B------:R-:W-:Y:S01]  /*6540*/  IMAD R75, R2.reuse, 0x2, R73 ;  /* 0x00000002024b7824 */ /* 0x040fe200078e0249 */
[----:B------:R-:W-:Y:S03]  /*6550*/  STSM.16.M88.4 [R44], R16 ;  /* 0x000000102c007844 */ /* 0x000fe60000000200 */
        /* <DEDUP_REMOVED lines=8> */
[----:B------:R-:W3:Y:S03]  /*65e0*/  LDS.128 R12, [R62] ;  /* 0x000000003e0c7984 */ /* 0x000ee60000000c00 */
        /* <DEDUP_REMOVED lines=17> */
[----:B------:R-:W4:Y:S03]  /*6700*/  LDS.128 R16, [R62] ;  /* 0x000000003e107984 */ /* 0x000f260000000c00 */
        /* <DEDUP_REMOVED lines=8> */
[----:B------:R5:W-:Y:S03]  /*6790*/  STSM.16.M88.4 [R44], R28 ;  /* 0x0000001c2c007844 */ /* 0x000be60000000200 */
[C---:B------:R-:W-:Y:S01]  /*67a0*/  IMAD R125, R2.reuse, 0x2, R133 ;  /* 0x00000002027d7824 */ /* 0x040fe200078e0285 */
[----:B------:R-:W-:Y:S03]  /*67b0*/  BAR.SYNC.DEFER_BLOCKING 0x0 ;  /* 0x0000000000007b1d */ /* 0x000fe60000010000 */
[----:B------:R-:W-:-:S04]  /*67c0*/  IMAD R135, R2, 0x2, R125 ;  /* 0x0000000202877824 */ /* 0x000fc800078e027d */
[----:B------:R-:W-:-:S04]  /*67d0*/  IMAD R127, R2, 0x2, R135 ;  /* 0x00000002027f7824 */ /* 0x000fc800078e0287 */
[----:B------:R-:W-:Y:S01]  /*67e0*/  IMAD R137, R2, 0x2, R127 ;  /* 0x0000000202897824 */ /* 0x000fe200078e027f */
[----:B-----5:R-:W-:-:S03]  /*67f0*/  F2FP.BF16.F32.PACK_AB R28, R49, R50 ;  /* 0x00000032311c723e */ /* 0x020fc600000010ff */
[----:B------:R-:W-:Y:S01]  /*6800*/  IMAD R129, R2, 0x2, R137 ;  /* 0x0000000202817824 */ /* 0x000fe200078e0289 */
[----:B------:R-:W-:Y:S02]  /*6810*/  F2FP.BF16.F32.PACK_AB R29, R48, R53 ;  /* 0x00000035301d723e */ /* 0x000fe400000010ff */
[----:B------:R-:W-:Y:S01]  /*6820*/  F2FP.BF16.F32.PACK_AB R30, R33, R38 ;  /* 0x00000026211e723e */ /* 0x000fe200000010ff */
[----:B------:R-:W-:Y:S01]  /*6830*/  IMAD.SHL.U32 R33, R40, 0x2, RZ ;  /* 0x0000000228217824 */ /* 0x000fe200078e00ff */
[----:B------:R-:W-:Y:S01]  /*6840*/  F2FP.BF16.F32.PACK_AB R31, R32, R39 ;  /* 0x00000027201f723e */ /* 0x000fe200000010ff */
[----:B------:R-:W-:Y:S01]  /*6850*/  IMAD R139, R2, 0x2, R129 ;  /* 0x00000002028b7824 */ /* 0x000fe200078e0281 */
[----:B------:R-:W-:Y:S01]  /*6860*/  F2FP.BF16.F32.PACK_AB R32, R45, R46 ;  /* 0x0000002e2d20723e */ /* 0x000fe200000010ff */
[----:B------:R-:W-:Y:S01]  /*6870*/  IMAD.HI R40, R40, 0x2, RZ ;  /* 0x0000000228287827 */ /* 0x000fe200078e02ff */
[----:B-1----:R-:W-:Y:S01]  /*6880*/  IADD3 R148, P3, P4, R33, UR5, R56 ;  /* 0x0000000521947c10 */ /* 0x002fe2000fc7e038 */
[----:B------:R-:W-:Y:S01]  /*6890*/  UIMAD.WIDE UR4, UR4, 0x2, URZ ;  /* 0x00000002040478a5 */ /* 0x000fe2000f8e023f */
[----:B------:R-:W1:Y:S01]  /*68a0*/  LDS.128 R20, [R62] ;  /* 0x000000003e147984 */ /* 0x000e620000000c00 */
[----:B------:R-:W-:Y:S01]  /*68b0*/  IMAD R131, R2, 0x2, R139 ;  /* 0x0000000202837824 */ /* 0x000fe200078e028b */
[----:B------:R-:W-:Y:S01]  /*68c0*/  F2FP.BF16.F32.PACK_AB R33, R42, R43 ;  /* 0x0000002b2a21723e */ /* 0x000fe200000010ff */
[----:B------:R-:W-:Y:S02]  /*68d0*/  BAR.SYNC.DEFER_BLOCKING 0x0 ;  /* 0x0000000000007b1d */ /* 0x000fe40000010000 */
[----:B------:R-:W-:Y:S01]  /*68e0*/  IMAD R147, R2, 0x2, R131 ;  /* 0x0000000202937824 */ /* 0x000fe200078e0283 */
[----:B------:R-:W-:-:S02]  /*68f0*/  IADD3.X R166, R40, UR5, R57, P3, P4 ;  /* 0x0000000528a67c10 */ /* 0x000fc40009fe8439 */
[-C--:B------:R-:W-:Y:S01]  /*6900*/  LEA R38, P6, R111, R148.reuse, 0x1 ;  /* 0x000000946f267211 */ /* 0x080fe200078c08ff */
[C---:B------:R-:W-:Y:S01]  /*6910*/  IMAD R149, R2.reuse, 0x2, R147 ;  /* 0x0000000202957824 */ /* 0x040fe200078e0293 */
[----:B------:R-:W-:Y:S01]  /*6920*/  LEA R40, P5, R3, R148, 0x1 ;  /* 0x0000009403287211 */ /* 0x000fe200078a08ff */
[----:B------:R-:W-:Y:S01]  /*6930*/  ULDC UR4, c[0x0][0x27c] ;  /* 0x00009f0000047ab9 */ /* 0x000fe20000000800 */
[----:B------:R-:W-:Y:S01]  /*6940*/  LEA.HI.X.SX32 R39, R111, R166, 0x1, P6 ;  /* 0x000000a66f277211 */ /* 0x000fe200030f0eff */
[C---:B------:R-:W-:Y:S01]  /*6950*/  IMAD R153, R2.reuse, 0x2, R149 ;  /* 0x0000000202997824 */ /* 0x040fe200078e0295 */
[----:B------:R-:W-:Y:S01]  /*6960*/  LEA R36, P3, R107, R148, 0x1 ;  /* 0x000000946b247211 */ /* 0x000fe200078608ff */
[----:B------:R-:W-:Y:S01]  /*6970*/  UIMAD UR4, UR16, UR4, URZ ;  /* 0x00000004100472a4 */ /* 0x000fe2000f8e023f */
[-C--:B------:R-:W-:Y:S01]  /*6980*/  LEA.HI.X.SX32 R41, R3, R166.reuse, 0x1, P5 ;  /* 0x000000a603297211 */ /* 0x080fe200028f0eff */
[C---:B------:R-:W-:Y:S01]  /*6990*/  IMAD R151, R2.reuse, 0x2, R153 ;  /* 0x0000000202977824 */ /* 0x040fe200078e0299 */
[----:B------:R-:W-:Y:S01]  /*69a0*/  LEA.HI.X.SX32 R37, R107, R166, 0x1, P3 ;  /* 0x000000a66b257211 */ /* 0x000fe200018f0eff */
[----:B------:R-:W-:Y:S01]  /*69b0*/  USHF.L.U32 UR6, UR4, 0x2, URZ ;  /* 0x0000000204067899 */ /* 0x000fe2000800063f */
[----:B------:R-:W-:Y:S01]  /*69c0*/  LEA R42, P5, R105, R148, 0x1 ;  /* 0x00000094692a7211 */ /* 0x000fe200078a08ff */
[----:B------:R-:W-:Y:S01]  /*69d0*/  IMAD R155, R2, 0x2, R151 ;  /* 0x00000002029b7824 */ /* 0x000fe200078e0297 */
[----:B------:R-:W-:-:S02]  /*69e0*/  UIMAD.WIDE UR4, UR4, 0x4, URZ ;  /* 0x00000004040478a5 */ /* 0x000fc4000f8e023f */
[----:B------:R-:W-:Y:S01]  /*69f0*/  LEA.HI.X.SX32 R43, R105, R166, 0x1, P5 ;  /* 0x000000a6692b7211 */ /* 0x000fe200028f0eff */
[C---:B------:R-:W-:Y:S01]  /*6a00*/  IMAD R163, R2.reuse, 0x2, R155 ;  /* 0x0000000202a37824 */ /* 0x040fe200078e029b */
[-C--:B------:R-:W-:Y:S01]  /*6a10*/  LEA R46, P5, R99, R148.reuse, 0x1 ;  /* 0x00000094632e7211 */ /* 0x080fe200078a08ff */
[----:B------:R-:W-:Y:S02]  /*6a20*/  STSM.16.M88.4 [R44], R24 ;  /* 0x000000182c007844 */ /* 0x000fe40000000200 */
[C---:B------:R-:W-:Y:S01]  /*6a30*/  IMAD R165, R2.reuse, 0x2, R163 ;  /* 0x0000000202a57824 */ /* 0x040fe200078e02a3 */
[----:B------:R-:W-:Y:S03]  /*6a40*/  BAR.SYNC.DEFER_BLOCKING 0x0 ;  /* 0x0000000000007b1d */ /* 0x000fe60000010000 */
[----:B------:R-:W-:Y:S01]  /*6a50*/  IMAD R164, R2, 0x2, R165 ;  /* 0x0000000202a47824 */ /* 0x000fe200078e02a5 */
[----:B------:R-:W-:-:S04]  /*6a60*/  LEA R2, P4, R109, R148, 0x1 ;  /* 0x000000946d027211 */ /* 0x000fc800078808ff */
[----:B------:R-:W-:Y:S01]  /*6a70*/  LEA.HI.X.SX32 R3, R109, R166, 0x1, P4 ;  /* 0x000000a66d037211 */ /* 0x000fe200020f0eff */
[----:B------:R-:W5:Y:S01]  /*6a80*/  LDS.128 R24, [R62] ;  /* 0x000000003e187984 */ /* 0x000f620000000c00 */
[----:B------:R-:W-:Y:S06]  /*6a90*/  BAR.SYNC.DEFER_BLOCKING 0x0 ;  /* 0x0000000000007b1d */ /* 0x000fec0000010000 */
[----:B------:R-:W-:Y:S02]  /*6aa0*/  STSM.16.M88.4 [R44], R28 ;  /* 0x0000001c2c007844 */ /* 0x000fe40000000200 */
[----:B------:R-:W-:Y:S06]  /*6ab0*/  BAR.SYNC.DEFER_BLOCKING 0x0 ;  /* 0x0000000000007b1d */ /* 0x000fec0000010000 */
[----:B------:R-:W5:Y:S02]  /*6ac0*/  LDS.128 R28, [R62] ;  /* 0x000000003e1c7984 */ /* 0x000f640000000c00 */
[----:B------:R-:W-:Y:S06]  /*6ad0*/  BAR.SYNC.DEFER_BLOCKING 0x0 ;  /* 0x0000000000007b1d */ /* 0x000fec0000010000 */
[----:B------:R0:W-:Y:S02]  /*6ae0*/  STSM.16.M88.4 [R44], R32 ;  /* 0x000000202c007844 */ /* 0x0001e40000000200 */
[----:B------:R-:W-:Y:S01]  /*6af0*/  BAR.SYNC.DEFER_BLOCKING 0x0 ;  /* 0x0000000000007b1d */ /* 0x000fe20000010000 */
[----:B0-----:R-:W-:-:S02]  /*6b00*/  LEA R32, P6, R103, R148, 0x1 ;  /* 0x0000009467207211 */ /* 0x001fc400078c08ff */
[----:B------:R-:W-:Y:S02]  /*6b10*/  LEA R34, P3, R101, R148, 0x1 ;  /* 0x0000009465227211 */ /* 0x000fe400078608ff */
[----:B------:R-:W-:Y:S02]  /*6b20*/  LEA.HI.X.SX32 R33, R103, R166, 0x1, P6 ;  /* 0x000000a667217211 */ /* 0x000fe400030f0eff */
[-C--:B------:R-:W-:Y:S02]  /*6b30*/  LEA R48, P6, R51, R148.reuse, 0x1 ;  /* 0x0000009433307211 */ /* 0x080fe400078c08ff */
[----:B------:R-:W-:Y:S02]  /*6b40*/  LEA R44, P4, R47, R148, 0x1 ;  /* 0x000000942f2c7211 */ /* 0x000fe400078808ff */
[----:B------:R-:W-:Y:S02]  /*6b50*/  LEA.HI.X.SX32 R49, R51, R166, 0x1, P6 ;  /* 0x000000a633317211 */ /* 0x000fe400030f0eff */
[----:B------:R-:W-:Y:S01]  /*6b60*/  LEA R56, P6, R78, R148, 0x1 ;  /* 0x000000944e387211 */ /* 0x000fe200078c08ff */
[----:B------:R-:W-:Y:S01]  /*6b70*/  STG.E.U16 desc[UR44][R40.64], R4 ;  /* 0x0000000428007986 */ /* 0x000fe2000c10152c */
[----:B------:R-:W-:-:S02]  /*6b80*/  LEA.HI.X.SX32 R35, R101, R166, 0x1, P3 ;  /* 0x000000a665237211 */ /* 0x000fc400018f0eff */
[----:B------:R-:W-:Y:S01]  /*6b90*/  LEA.HI.X.SX32 R57, R78, R166, 0x1, P6 ;  /* 0x000000a64e397211 */ /* 0x000fe200030f0eff */
[----:B------:R-:W-:Y:S01]  /*6ba0*/  STG.E.U16 desc[UR44][R38.64], R5 ;  /* 0x0000000526007986 */ /* 0x000fe2000c10152c */
[CC--:B------:R-:W-:Y:S02]  /*6bb0*/  LEA R68, P6, R69.reuse, R148.reuse, 0x1 ;  /* 0x0000009445447211 */ /* 0x0c0fe400078c08ff */
[----:B------:R-:W-:Y:S01]  /*6bc0*/  LEA R50, P3, R82, R148, 0x1 ;  /* 0x0000009452327211 */ /* 0x000fe200078608ff */
[----:B------:R0:W-:Y:S01]  /*6bd0*/  STG.E.U16 desc[UR44][R36.64], R6 ;  /* 0x0000000624007986 */ /* 0x0001e2000c10152c */
[----:B------:R-:W-:Y:S02]  /*6be0*/  LEA.HI.X.SX32 R69, R69, R166, 0x1, P6 ;  /* 0x000000a645457211 */ /* 0x000fe400030f0eff */
[----:B------:R-:W-:Y:S01]  /*6bf0*/  LEA R76, P6, R77, R148, 0x1 ;  /* 0x000000944d4c7211 */ /* 0x000fe200078c08ff */
[----:B------:R3:W-:Y:S01]  /*6c00*/  STG.E.U16 desc[UR44][R2.64], R7 ;  /* 0x0000000702007986 */ /* 0x0007e2000c10152c */
[----:B------:R-:W-:-:S02]  /*6c10*/  LEA.HI.X.SX32 R45, R47, R166, 0x1, P4 ;  /* 0x000000a62f2d7211 */ /* 0x000fc400020f0eff */
[----:B------:R-:W-:Y:S02]  /*6c20*/  LEA.HI.X.SX32 R77, R77, R166, 0x1, P6 ;  /* 0x000000a64d4d7211 */ /* 0x000fe400030f0eff */
[CC--:B------:R-:W-:Y:S02]  /*6c30*/  LEA R100, P6, R95.reuse, R148.reuse, 0x1 ;  /* 0x000000945f647211 */ /* 0x0c0fe400078c08ff */
[----:B------:R-:W-:Y:S02]  /*6c40*/  LEA R52, P4, R66, R148, 0x1 ;  /* 0x0000009442347211 */ /* 0x000fe400078808ff */
[----:B------:R-:W-:Y:S02]  /*6c50*/  LEA.HI.X.SX32 R101, R95, R166, 0x1, P6 ;  /* 0x000000a65f657211 */ /* 0x000fe400030f0eff */
[----:B------:R-:W-:Y:S02]  /*6c60*/  LEA R108, P6, R91, R148, 0x1 ;  /* 0x000000945b6c7211 */ /* 0x000fe400078c08ff */
[----:B------:R-:W-:-:S02]  /*6c70*/  LEA.HI.X.SX32 R47, R99, R166, 0x1, P5 ;  /* 0x000000a6632f7211 */ /* 0x000fc400028f0eff */
[----:B------:R-:W-:Y:S02]  /*6c80*/  LEA R54, P5, R55, R148, 0x1 ;  /* 0x0000009437367211 */ /* 0x000fe400078a08ff */
[-C--:B------:R-:W-:Y:S02]  /*6c90*/  LEA.HI.X.SX32 R109, R91, R166.reuse, 0x1, P6 ;  /* 0x000000a65b6d7211 */ /* 0x080fe400030f0eff */
[----:B------:R-:W-:Y:S02]  /*6ca0*/  LEA.HI.X.SX32 R51, R82, R166, 0x1, P3 ;  /* 0x000000a652337211 */ /* 0x000fe400018f0eff */
[-C--:B------:R-:W-:Y:S02]  /*6cb0*/  LEA R156, P6, R87, R148.reuse, 0x1 ;  /* 0x00000094579c7211 */ /* 0x080fe400078c08ff */
[----:B------:R-:W-:Y:S02]  /*6cc0*/  LEA R60, P3, R70, R148, 0x1 ;  /* 0x00000094463c7211 */ /* 0x000fe400078608ff */
[----:B------:R-:W-:-:S02]  /*6cd0*/  LEA.HI.X.SX32 R53, R66, R166, 0x1, P4 ;  /* 0x000000a642357211 */ /* 0x000fc400020f0eff */
[----:B------:R-:W-:Y:S02]  /*6ce0*/  LEA R64, P4, R74, R148, 0x1 ;  /* 0x000000944a407211 */ /* 0x000fe400078808ff */
[----:B------:R-:W-:Y:S02]  /*6cf0*/  LEA.HI.X.SX32 R55, R55, R166, 0x1, P5 ;  /* 0x000000a637377211 */ /* 0x000fe400028f0eff */
[----:B------:R-:W-:Y:S02]  /*6d00*/  LEA R66, P5, R67, R148, 0x1 ;  /* 0x0000009443427211 */ /* 0x000fe400078a08ff */
[-C--:B------:R-:W-:Y:S02]  /*6d10*/  LEA.HI.X.SX32 R157, R87, R166.reuse, 0x1, P6 ;  /* 0x000000a6579d7211 */ /* 0x080fe400030f0eff */
[----:B------:R-:W-:Y:S02]  /*6d20*/  LEA.HI.X.SX32 R61, R70, R166, 0x1, P3 ;  /* 0x000000a6463d7211 */ /* 0x000fe400018f0eff */
[----:B------:R-:W-:-:S02]  /*6d30*/  LEA R160, P6, R63, R148, 0x1 ;  /* 0x000000943fa07211 */ /* 0x000fc400078c08ff */
[----:B------:R-:W-:Y:S02]  /*6d40*/  LEA R70, P3, R71, R148, 0x1 ;  /* 0x0000009447467211 */ /* 0x000fe400078608ff */
[----:B------:R-:W-:Y:S02]  /*6d50*/  LEA.HI.X.SX32 R65, R74, R166, 0x1, P4 ;  /* 0x000000a64a417211 */ /* 0x000fe400020f0eff */
[----:B------:R-:W-:Y:S02]  /*6d60*/  LEA R72, P4, R73, R148, 0x1 ;  /* 0x0000009449487211 */ /* 0x000fe400078808ff */
[----:B0-----:R-:W-:Y:S02]  /*6d70*/  PRMT R37, R4, 0x7632, R37 ;  /* 0x0000763204257816 */ /* 0x001fe40000000025 */
[----:B------:R-:W-:Y:S02]  /*6d80*/  LEA.HI.X.SX32 R67, R67, R166, 0x1, P5 ;  /* 0x000000a643437211 */ /* 0x000fe400028f0eff */
[----:B------:R-:W-:Y:S01]  /*6d90*/  PRMT R39, R5, 0x7632, R39 ;  /* 0x0000763205277816 */ /* 0x000fe20000000027 */
[----:B------:R-:W-:Y:S01]  /*6da0*/  STG.E.U16 desc[UR44][R42.64], R37 ;  /* 0x000000252a007986 */ /* 0x000fe2000c10152c */
[----:B------:R-:W-:-:S02]  /*6db0*/  LEA R74, P5, R75, R148, 0x1 ;  /* 0x000000944b4a7211 */ /* 0x000fc400078a08ff */
[-C--:B------:R-:W-:Y:S01]  /*6dc0*/  LEA.HI.X.SX32 R161, R63, R166.reuse, 0x1, P6 ;  /* 0x000000a63fa17211 */ /* 0x080fe200030f0eff */
[----:B------:R-:W-:Y:S01]  /*6dd0*/  STG.E.U16 desc[UR44][R32.64], R39 ;  /* 0x0000002720007986 */ /* 0x000fe2000c10152c */
[----:B------:R-:W-:Y:S01]  /*6de0*/  PRMT R41, R6, 0x7632, R41 ;  /* 0x0000763206297816 */ /* 0x000fe20000000029 */
[----:B------:R-:W-:Y:S01]  /*6df0*/  IMAD.HI R6, R179, 0x4, RZ ;  /* 0x00000004b3067827 */ /* 0x000fe200078e02ff */
[----:B------:R-:W-:Y:S02]  /*6e00*/  LEA.HI.X.SX32 R71, R71, R166, 0x1, P3 ;  /* 0x000000a647477211 */ /* 0x000fe400018f0eff */
[----:B------:R-:W-:Y:S01]  /*6e10*/  PRMT R63, R7, 0x7632, R63 ;  /* 0x00007632073f7816 */ /* 0x000fe2000000003f */
[----:B------:R-:W-:Y:S01]  /*6e20*/  STG.E.U16 desc[UR44][R34.64], R41 ;  /* 0x0000002922007986 */ /* 0x000fe2000c10152c */
[----:B------:R-:W-:Y:S02]  /*6e30*/  LEA R78, P3, R79, R148, 0x1 ;  /* 0x000000944f4e7211 */ /* 0x000fe400078608ff */
[----:B------:R-:W-:Y:S01]  /*6e40*/  LEA.HI.X.SX32 R73, R73, R166, 0x1, P4 ;  /* 0x000000a649497211 */ /* 0x000fe200020f0eff */
[----:B------:R-:W-:Y:S01]  /*6e50*/  STG.E.U16 desc[UR44][R44.64], R63 ;  /* 0x0000003f2c007986 */ /* 0x000fe2000c10152c */
[----:B------:R-:W-:-:S02]  /*6e60*/  LEA R80, P4, R81, R148, 0x1 ;  /* 0x0000009451507211 */ /* 0x000fc400078808ff */
[----:B------:R-:W-:Y:S01]  /*6e70*/  LEA.HI.X.SX32 R75, R75, R166, 0x1, P5 ;  /* 0x000000a64b4b7211 */ /* 0x000fe200028f0eff */
[----:B--2---:R-:W-:Y:S01]  /*6e80*/  STG.E.U16 desc[UR44][R46.64], R8 ;  /* 0x000000082e007986 */ /* 0x004fe2000c10152c */
[----:B------:R-:W-:Y:S02]  /*6e90*/  LEA R82, P5, R83, R148, 0x1 ;  /* 0x0000009453527211 */ /* 0x000fe400078a08ff */
[----:B------:R-:W-:Y:S01]  /*6ea0*/  LEA.HI.X.SX32 R79, R79, R166, 0x1, P3 ;  /* 0x000000a64f4f7211 */ /* 0x000fe200018f0eff */
[----:B------:R0:W-:Y:S01]  /*6eb0*/  STG.E.U16 desc[UR44][R48.64], R9 ;  /* 0x0000000930007986 */ /* 0x0001e2000c10152c */
[----:B---3--:R-:W-:Y:S02]  /*6ec0*/  PRMT R3, R8, 0x7632, R3 ;  /* 0x0000763208037816 */ /* 0x008fe40000000003 */
[----:B------:R-:W-:Y:S01]  /*6ed0*/  LEA R102, P3, R94, R148, 0x1 ;  /* 0x000000945e667211 */ /* 0x000fe200078608ff */
[----:B------:R-:W-:Y:S01]  /*6ee0*/  STG.E.U16 desc[UR44][R50.64], R10 ;  /* 0x0000000a32007986 */ /* 0x000fe2000c10152c */
[----:B------:R-:W-:-:S02]  /*6ef0*/  LEA.HI.X.SX32 R81, R81, R166, 0x1, P4 ;  /* 0x000000a651517211 */ /* 0x000fc400020f0eff */
[----:B------:R-:W-:Y:S01]  /*6f00*/  PRMT R4, R9, 0x7632, R4 ;  /* 0x0000763209047816 */ /* 0x000fe20000000004 */
[----:B------:R4:W-:Y:S01]  /*6f10*/  STG.E.U16 desc[UR44][R52.64], R11 ;  /* 0x0000000b34007986 */ /* 0x0009e2000c10152c */
[----:B------:R-:W-:Y:S02]  /*6f20*/  LEA R104, P4, R93, R148, 0x1 ;  /* 0x000000945d687211 */ /* 0x000fe400078808ff */
[----:B------:R-:W-:Y:S01]  /*6f30*/  PRMT R5, R10, 0x7632, R5 ;  /* 0x000076320a057816 */ /* 0x000fe20000000005 */
[----:B------:R2:W-:Y:S01]  /*6f40*/  STG.E.U16 desc[UR44][R54.64], R3 ;  /* 0x0000000336007986 */ /* 0x0005e2000c10152c */
[----:B------:R-:W-:Y:S01]  /*6f50*/  LEA.HI.X.SX32 R83, R83, R166, 0x1, P5 ;  /* 0x000000a653537211 */ /* 0x000fe200028f0eff */
[----:B0-----:R-:W0:Y:S01]  /*6f60*/  LDC.64 R8, c[0x0][0x230] ;  /* 0x00008c00ff087b82 */ /* 0x001e220000000a00 */
[----:B------:R-:W-:Y:S01]  /*6f70*/  PRMT R2, R11, 0x7632, R2 ;  /* 0x000076320b027816 */ /* 0x000fe20000000002 */
[----:B------:R-:W-:Y:S01]  /*6f80*/  STG.E.U16 desc[UR44][R56.64], R4 ;  /* 0x0000000438007986 */ /* 0x000fe2000c10152c */
[----:B------:R-:W-:-:S02]  /*6f90*/  LEA R106, P5, R92, R148, 0x1 ;  /* 0x000000945c6a7211 */ /* 0x000fc400078a08ff */
[----:B------:R-:W-:Y:S01]  /*6fa0*/  LEA.HI.X.SX32 R103, R94, R166, 0x1, P3 ;  /* 0x000000a65e677211 */ /* 0x000fe200018f0eff */
[----:B------:R-:W-:Y:S01]  /*6fb0*/  STG.E.U16 desc[UR44][R60.64], R5 ;  /* 0x000000053c007986 */ /* 0x000fe2000c10152c */
[----:B------:R-:W-:Y:S02]  /*6fc0*/  LEA R94, P3, R90, R148, 0x1 ;  /* 0x000000945a5e7211 */ /* 0x000fe400078608ff */
[----:B------:R-:W-:Y:S01]  /*6fd0*/  LEA.HI.X.SX32 R105, R93, R166, 0x1, P4 ;  /* 0x000000a65d697211 */ /* 0x000fe200020f0eff */
[----:B------:R-:W-:Y:S01]  /*6fe0*/  STG.E.U16 desc[UR44][R64.64], R2 ;  /* 0x0000000240007986 */ /* 0x000fe2000c10152c */
[----:B------:R-:W-:Y:S02]  /*6ff0*/  LEA R110, P4, R89, R148, 0x1 ;  /* 0x00000094596e7211 */ /* 0x000fe400078808ff */
[----:B------:R-:W-:Y:S01]  /*7000*/  LEA.HI.X.SX32 R107, R92, R166, 0x1, P5 ;  /* 0x000000a65c6b7211 */ /* 0x000fe200028f0eff */
[----:B------:R-:W3:Y:S01]  /*7010*/  LDS.128 R60, [R62] ;  /* 0x000000003e3c7984 */ /* 0x000ee20000000c00 */
[----:B------:R-:W-:-:S02]  /*7020*/  PRMT R37, R12, 0x7632, R37 ;  /* 0x000076320c257816 */ /* 0x000fc40000000025 */
[----:B------:R-:W-:Y:S01]  /*7030*/  LEA R92, P5, R88, R148, 0x1 ;  /* 0x00000094585c7211 */ /* 0x000fe200078a08ff */
[----:B------:R-:W-:Y:S01]  /*7040*/  STG.E.U16 desc[UR44][R66.64], R12 ;  /* 0x0000000c42007986 */ /* 0x000fe2000c10152c */
[----:B------:R-:W-:Y:S02]  /*7050*/  PRMT R38, R13, 0x7632, R38 ;  /* 0x000076320d267816 */ /* 0x000fe40000000026 */
[----:B------:R-:W-:Y:S01]  /*7060*/  LEA.HI.X.SX32 R95, R90, R166, 0x1, P3 ;  /* 0x000000a65a5f7211 */ /* 0x000fe200018f0eff */
[----:B------:R-:W-:Y:S01]  /*7070*/  STG.E.U16 desc[UR44][R68.64], R13 ;  /* 0x0000000d44007986 */ /* 0x000fe2000c10152c */
[----:B------:R-:W-:Y:S02]  /*7080*/  PRMT R39, R14, 0x7632, R39 ;  /* 0x000076320e277816 */ /* 0x000fe40000000027 */
[----:B------:R-:W-:Y:S01]  /*7090*/  LEA R90, P3, R86, R148, 0x1 ;  /* 0x00000094565a7211 */ /* 0x000fe200078608ff */
[----:B------:R-:W-:Y:S01]  /*70a0*/  STG.E.U16 desc[UR44][R70.64], R14 ;  /* 0x0000000e46007986 */ /* 0x000fe2000c10152c */
[----:B------:R-:W-:-:S02]  /*70b0*/  LEA.HI.X.SX32 R111, R89, R166, 0x1, P4 ;  /* 0x000000a6596f7211 */ /* 0x000fc400020f0eff */
[----:B------:R-:W-:Y:S01]  /*70c0*/  PRMT R40, R15, 0x7632, R40 ;  /* 0x000076320f287816 */ /* 0x000fe20000000028 */
[----:B------:R-:W-:Y:S01]  /*70d0*/  STG.E.U16 desc[UR44][R72.64], R15 ;  /* 0x0000000f48007986 */ /* 0x000fe2000c10152c */
[----:B------:R-:W-:Y:S02]  /*70e0*/  LEA R158, P4, R85, R148, 0x1 ;  /* 0x00000094559e7211 */ /* 0x000fe400078808ff */
[----:B------:R-:W-:Y:S01]  /*70f0*/  LEA.HI.X.SX32 R93, R88, R166, 0x1, P5 ;  /* 0x000000a6585d7211 */ /* 0x000fe200028f0eff */
[----:B------:R-:W-:Y:S01]  /*7100*/  STG.E.U16 desc[UR44][R74.64], R37 ;  /* 0x000000254a007986 */ /* 0x000fe2000c10152c */
[----:B------:R-:W-:Y:S02]  /*7110*/  LEA R88, P5, R84, R148, 0x1 ;  /* 0x0000009454587211 */ /* 0x000fe400078a08ff */
[----:B------:R-:W-:Y:S01]  /*7120*/  LEA.HI.X.SX32 R91, R86, R166, 0x1, P3 ;  /* 0x000000a6565b7211 */ /* 0x000fe200018f0eff */
[----:B------:R-:W-:Y:S01]  /*7130*/  STG.E.U16 desc[UR44][R76.64], R38 ;  /* 0x000000264c007986 */ /* 0x000fe2000c10152c */
[----:B------:R-:W-:-:S02]  /*7140*/  LEA R86, P3, R98, R148, 0x1 ;  /* 0x0000009462567211 */ /* 0x000fc400078608ff */
[----:B------:R-:W-:Y:S01]  /*7150*/  LEA.HI.X.SX32 R159, R85, R166, 0x1, P4 ;  /* 0x000000a6559f7211 */ /* 0x000fe200020f0eff */
[----:B------:R-:W-:Y:S01]  /*7160*/  STG.E.U16 desc[UR44][R78.64], R39 ;  /* 0x000000274e007986 */ /* 0x000fe2000c10152c */
[----:B----4-:R-:W-:Y:S02]  /*7170*/  PRMT R53, R16, 0x7632, R53 ;  /* 0x0000763210357816 */ /* 0x010fe40000000035 */
[----:B------:R-:W-:Y:S01]  /*7180*/  LEA R114, P4, R115, R148, 0x1 ;  /* 0x0000009473727211 */ /* 0x000fe200078808ff */
[----:B------:R4:W-:Y:S01]  /*7190*/  STG.E.U16 desc[UR44][R80.64], R40 ;  /* 0x0000002850007986 */ /* 0x0009e2000c10152c */
[----:B--2---:R-:W-:Y:S02]  /*71a0*/  PRMT R54, R17, 0x7632, R54 ;  /* 0x0000763211367816 */ /* 0x004fe40000000036 */
[----:B------:R-:W-:Y:S01]  /*71b0*/  LEA.HI.X.SX32 R89, R84, R166, 0x1, P5 ;  /* 0x000000a654597211 */ /* 0x000fe200028f0eff */
[----:B------:R-:W-:Y:S01]  /*71c0*/  STG.E.U16 desc[UR44][R82.64], R16 ;  /* 0x0000001052007986 */ /* 0x000fe2000c10152c */
[----:B------:R-:W-:-:S02]  /*71d0*/  PRMT R47, R18, 0x7632, R47 ;  /* 0x00007632122f7816 */ /* 0x000fc4000000002f */
[-C--:B------:R-:W-:Y:S01]  /*71e0*/  LEA R116, P5, R117, R148.reuse, 0x1 ;  /* 0x0000009475747211 */ /* 0x080fe200078a08ff */
[----:B------:R-:W-:Y:S01]  /*71f0*/  STG.E.U16 desc[UR44][R100.64], R17 ;  /* 0x0000001164007986 */ /* 0x000fe2000c10152c */
[----:B------:R-:W-:Y:S02]  /*7200*/  PRMT R55, R19, 0x7632, R55 ;  /* 0x0000763213377816 */ /* 0x000fe40000000037 */
[----:B------:R-:W-:Y:S01]  /*7210*/  LEA R84, P6, R113, R148, 0x1 ;  /* 0x0000009471547211 */ /* 0x000fe200078c08ff */
[----:B------:R-:W-:Y:S01]  /*7220*/  STG.E.U16 desc[UR44][R102.64], R18 ;  /* 0x0000001266007986 */ /* 0x000fe2000c10152c */
[----:B------:R-:W-:Y:S02]  /*7230*/  LEA.HI.X.SX32 R87, R98, R166, 0x1, P3 ;  /* 0x000000a662577211 */ /* 0x000fe400018f0eff */
[----:B------:R-:W-:Y:S01]  /*7240*/  LEA R98, P3, R119, R148, 0x1 ;  /* 0x0000009477627211 */ /* 0x000fe200078608ff */
[----:B------:R-:W-:Y:S01]  /*7250*/  STG.E.U16 desc[UR44][R104.64], R19 ;  /* 0x0000001368007986 */ /* 0x000fe2000c10152c */
[----:B------:R-:W-:-:S02]  /*7260*/  LEA.HI.X.SX32 R115, R115, R166, 0x1, P4 ;  /* 0x000000a673737211 */ /* 0x000fc400020f0eff */
[----:B------:R-:W-:Y:S01]  /*7270*/  LEA R112, P4, R121, R148, 0x1 ;  /* 0x0000009479707211 */ /* 0x000fe200078808ff */
[----:B------:R-:W-:Y:S01]  /*7280*/  STG.E.U16 desc[UR44][R106.64], R53 ;  /* 0x000000356a007986 */ /* 0x000fe2000c10152c */
[----:B------:R-:W-:Y:S02]  /*7290*/  LEA.HI.X.SX32 R117, R117, R166, 0x1, P5 ;  /* 0x000000a675757211 */ /* 0x000fe400028f0eff */
[----:B------:R-:W-:Y:S01]  /*72a0*/  LEA R118, P5, R123, R148, 0x1 ;  /* 0x000000947b767211 */ /* 0x000fe200078a08ff */
[----:B------:R-:W-:Y:S01]  /*72b0*/  STG.E.U16 desc[UR44][R108.64], R54 ;  /* 0x000000366c007986 */ /* 0x000fe2000c10152c */
[----:B------:R-:W-:Y:S02]  /*72c0*/  LEA.HI.X.SX32 R85, R113, R166, 0x1, P6 ;  /* 0x000000a671557211 */ /* 0x000fe400030f0eff */
[----:B-1----:R-:W-:Y:S01]  /*72d0*/  PRMT R44, R20, 0x7632, R44 ;  /* 0x00007632142c7816 */ /* 0x002fe2000000002c */
[----:B------:R-:W-:Y:S01]  /*72e0*/  STG.E.U16 desc[UR44][R94.64], R47 ;  /* 0x0000002f5e007986 */ /* 0x000fe2000c10152c */
[----:B------:R-:W-:-:S02]  /*72f0*/  LEA R120, P6, R143, R148, 0x1 ;  /* 0x000000948f787211 */ /* 0x000fc400078c08ff */
[----:B------:R-:W-:Y:S01]  /*7300*/  LEA.HI.X.SX32 R99, R119, R166, 0x1, P3 ;  /* 0x000000a677637211 */ /* 0x000fe200018f0eff */
[----:B------:R-:W-:Y:S01]  /*7310*/  STG.E.U16 desc[UR44][R110.64], R55 ;  /* 0x000000376e007986 */ /* 0x000fe2000c10152c */
[----:B----4-:R-:W-:Y:S02]  /*7320*/  PRMT R80, R21, 0x7632, R80 ;  /* 0x0000763215507816 */ /* 0x010fe40000000050 */
[----:B------:R-:W-:Y:S01]  /*7330*/  LEA R122, P3, R145, R148, 0x1 ;  /* 0x00000094917a7211 */ /* 0x000fe200078608ff */
[----:B------:R-:W-:Y:S01]  /*7340*/  STG.E.U16 desc[UR44][R92.64], R20 ;  /* 0x000000145c007986 */ /* 0x000fe2000c10152c */
[----:B------:R-:W-:Y:S02]  /*7350*/  LEA.HI.X.SX32 R113, R121, R166, 0x1, P4 ;  /* 0x000000a679717211 */ /* 0x000fe400020f0eff */
[----:B------:R-:W-:Y:S01]  /*7360*/  PRMT R43, R22, 0x7632, R43 ;  /* 0x00007632162b7816 */ /* 0x000fe2000000002b */
[----:B------:R-:W-:Y:S01]  /*7370*/  STG.E.U16 desc[UR44][R156.64], R21 ;  /* 0x000000159c007986 */ /* 0x000fe2000c10152c */
[----:B------:R-:W-:-:S02]  /*7380*/  LEA R140, P4, R141, R148, 0x1 ;  /* 0x000000948d8c7211 */ /* 0x000fc400078808ff */
[----:B------:R-:W-:Y:S01]  /*7390*/  PRMT R57, R23, 0x7632, R57 ;  /* 0x0000763217397816 */ /* 0x000fe20000000039 */
[----:B------:R-:W-:Y:S01]  /*73a0*/  STG.E.U16 desc[UR44][R90.64], R22 ;  /* 0x000000165a007986 */ /* 0x000fe2000c10152c */
[----:B------:R-:W-:Y:S02]  /*73b0*/  LEA.HI.X.SX32 R119, R123, R166, 0x1, P5 ;  /* 0x000000a67b777211 */ /* 0x000fe400028f0eff */
        /* <DEDUP_REMOVED lines=11> */
[----:B-----5:R-:W-:Y:S02]  /*7470*/  PRMT R2, R24, 0x7632, R2 ;  /* 0x0000763218027816 */ /* 0x020fe40000000002 */
[----:B------:R-:W-:Y:S01]  /*7480*/  LEA.HI.X.SX32 R133, R133, R166, 0x1, P5 ;  /* 0x000000a685857211 */ /* 0x000fe200028f0eff */
[----:B------:R-:W-:Y:S01]  /*7490*/  STG.E.U16 desc[UR44][R114.64], R57 ;  /* 0x0000003972007986 */ /* 0x000fe2000c10152c */
[----:B------:R-:W-:-:S02]  /*74a0*/  PRMT R3, R25, 0x7632, R3 ;  /* 0x0000763219037816 */ /* 0x000fc40000000003 */
[----:B------:R-:W-:Y:S01]  /*74b0*/  LEA R136, P5, R137, R148, 0x1 ;  /* 0x0000009489887211 */ /* 0x000fe200078a08ff */
[----:B------:R-:W-:Y:S01]  /*74c0*/  STG.E.U16 desc[UR44][R116.64], R24 ;  /* 0x0000001874007986 */ /* 0x000fe2000c10152c */
[----:B------:R-:W-:Y:S02]  /*74d0*/  LEA.HI.X.SX32 R125, R125, R166, 0x1, P6 ;  /* 0x000000a67d7d7211 */ /* 0x000fe400030f0eff */
[----:B------:R-:W-:Y:S01]  /*74e0*/  PRMT R4, R26, 0x7632, R4 ;  /* 0x000076321a047816 */ /* 0x000fe20000000004 */
[----:B------:R-:W-:Y:S01]  /*74f0*/  STG.E.U16 desc[UR44][R84.64], R25 ;  /* 0x0000001954007986 */ /* 0x000fe2000c10152c */
[----:B------:R-:W-:Y:S02]  /*7500*/  LEA R128, P6, R129, R148, 0x1 ;  /* 0x0000009481807211 */ /* 0x000fe400078c08ff */
[----:B------:R-:W-:Y:S01]  /*7510*/  LEA.HI.X.SX32 R135, R135, R166, 0x1, P3 ;  /* 0x000000a687877211 */ /* 0x000fe200018f0eff */
[----:B------:R-:W-:Y:S01]  /*7520*/  STG.E.U16 desc[UR44][R98.64], R26 ;  /* 0x0000001a62007986 */ /* 0x000fe2000c10152c */
[----:B------:R-:W-:-:S02]  /*7530*/  PRMT R70, R27, 0x7632, R70 ;  /* 0x000076321b467816 */ /* 0x000fc40000000046 */
[----:B------:R-:W-:Y:S01]  /*7540*/  LEA R138, P3, R139, R148, 0x1 ;  /* 0x000000948b8a7211 */ /* 0x000fe200078608ff */
[----:B------:R-:W-:Y:S01]  /*7550*/  STG.E.U16 desc[UR44][R112.64], R27 ;  /* 0x0000001b70007986 */ /* 0x000fe2000c10152c */
[----:B------:R-:W-:Y:S02]  /*7560*/  LEA.HI.X.SX32 R127, R127, R166, 0x1, P4 ;  /* 0x000000a67f7f7211 */ /* 0x000fe400020f0eff */
[----:B------:R-:W-:Y:S01]  /*7570*/  LEA R130, P4, R131, R148, 0x1 ;  /* 0x0000009483827211 */ /* 0x000fe200078808ff */
[----:B------:R1:W-:Y:S01]  /*7580*/  STG.E.U16 desc[UR44][R118.64], R2 ;  /* 0x0000000276007986 */ /* 0x0003e2000c10152c */
[----:B------:R-:W-:Y:S02]  /*7590*/  LEA.HI.X.SX32 R137, R137, R166, 0x1, P5 ;  /* 0x000000a689897211 */ /* 0x000fe400028f0eff */
[----:B------:R-:W-:Y:S01]  /*75a0*/  LEA R142, P5, R147, R148, 0x1 ;  /* 0x00000094938e7211 */ /* 0x000fe200078a08ff */
[----:B------:R2:W-:Y:S01]  /*75b0*/  STG.E.U16 desc[UR44][R120.64], R3 ;  /* 0x0000000378007986 */ /* 0x0005e2000c10152c */
[----:B------:R-:W-:-:S02]  /*75c0*/  LEA.HI.X.SX32 R129, R129, R166, 0x1, P6 ;  /* 0x000000a681817211 */ /* 0x000fc400030f0eff */
[----:B------:R-:W-:Y:S01]  /*75d0*/  LEA R144, P6, R149, R148, 0x1 ;  /* 0x0000009495907211 */ /* 0x000fe200078c08ff */
[----:B------:R4:W-:Y:S01]  /*75e0*/  STG.E.U16 desc[UR44][R122.64], R4 ;  /* 0x000000047a007986 */ /* 0x0009e2000c10152c */
[----:B------:R-:W-:Y:S02]  /*75f0*/  LEA.HI.X.SX32 R139, R139, R166, 0x1, P3 ;  /* 0x000000a68b8b7211 */ /* 0x000fe400018f0eff */
[----:B------:R-:W-:Y:S01]  /*7600*/  PRMT R68, R28, 0x7632, R68 ;  /* 0x000076321c447816 */ /* 0x000fe20000000044 */
[----:B------:R0:W-:Y:S01]  /*7610*/  STG.E.U16 desc[UR44][R140.64], R70 ;  /* 0x000000468c007986 */ /* 0x0001e2000c10152c */
[----:B------:R-:W-:Y:S02]  /*7620*/  LEA R152, P3, R153, R148, 0x1 ;  /* 0x0000009499987211 */ /* 0x000fe400078608ff */
[----:B------:R-:W-:Y:S01]  /*7630*/  LEA.HI.X.SX32 R131, R131, R166, 0x1, P4 ;  /* 0x000000a683837211 */ /* 0x000fe200020f0eff */
[----:B------:R0:W-:Y:S01]  /*7640*/  STG.E.U16 desc[UR44][R132.64], R28 ;  /* 0x0000001c84007986 */ /* 0x0001e2000c10152c */
[----:B------:R-:W-:-:S02]  /*7650*/  PRMT R64, R29, 0x7632, R64 ;  /* 0x000076321d407816 */ /* 0x000fc40000000040 */
[----:B------:R-:W-:Y:S01]  /*7660*/  LEA R146, P4, R151, R148, 0x1 ;  /* 0x0000009497927211 */ /* 0x000fe200078808ff */
[----:B------:R0:W-:Y:S01]  /*7670*/  STG.E.U16 desc[UR44][R124.64], R29 ;  /* 0x0000001d7c007986 */ /* 0x0001e2000c10152c */
[----:B------:R-:W-:Y:S02]  /*7680*/  PRMT R69, R30, 0x7632, R69 ;  /* 0x000076321e457816 */ /* 0x000fe40000000045 */
[----:B------:R-:W-:Y:S01]  /*7690*/  LEA.HI.X.SX32 R143, R147, R166, 0x1, P5 ;  /* 0x000000a6938f7211 */ /* 0x000fe200028f0eff */
[----:B------:R0:W-:Y:S01]  /*76a0*/  STG.E.U16 desc[UR44][R134.64], R30 ;  /* 0x0000001e86007986 */ /* 0x0001e2000c10152c */
[----:B------:R-:W-:Y:S02]  /*76b0*/  PRMT R65, R31, 0x7632, R65 ;  /* 0x000076321f417816 */ /* 0x000fe40000000041 */
[----:B------:R-:W-:Y:S01]  /*76c0*/  LEA R150, P5, R155, R148, 0x1 ;  /* 0x000000949b967211 */ /* 0x000fe200078a08ff */
[----:B------:R0:W-:Y:S01]  /*76d0*/  STG.E.U16 desc[UR44][R126.64], R31 ;  /* 0x0000001f7e007986 */ /* 0x0001e2000c10152c */
[----:B------:R-:W-:-:S02]  /*76e0*/  LEA.HI.X.SX32 R145, R149, R166, 0x1, P6 ;  /* 0x000000a695917211 */ /* 0x000fc400030f0eff */
[----:B------:R-:W-:Y:S01]  /*76f0*/  LEA R162, P6, R163, R148, 0x1 ;  /* 0x00000094a3a27211 */ /* 0x000fe200078c08ff */
[----:B------:R0:W-:Y:S01]  /*7700*/  STG.E.U16 desc[UR44][R136.64], R68 ;  /* 0x0000004488007986 */ /* 0x0001e2000c10152c */
[----:B------:R-:W-:Y:S02]  /*7710*/  LEA.HI.X.SX32 R153, R153, R166, 0x1, P3 ;  /* 0x000000a699997211 */ /* 0x000fe400018f0eff */
[----:B------:R-:W-:Y:S01]  /*7720*/  LEA R154, P3, R165, R148, 0x1 ;  /* 0x00000094a59a7211 */ /* 0x000fe200078608ff */
[----:B------:R0:W-:Y:S01]  /*7730*/  STG.E.U16 desc[UR44][R128.64], R64 ;  /* 0x0000004080007986 */ /* 0x0001e2000c10152c */
[----:B------:R-:W-:Y:S02]  /*7740*/  LEA.HI.X.SX32 R147, R151, R166, 0x1, P4 ;  /* 0x000000a697937211 */ /* 0x000fe400020f0eff */
[----:B------:R-:W-:Y:S01]  /*7750*/  LEA R148, P4, R164, R148, 0x1 ;  /* 0x00000094a4947211 */ /* 0x000fe200078808ff */
[----:B------:R0:W-:Y:S01]  /*7760*/  STG.E.U16 desc[UR44][R138.64], R69 ;  /* 0x000000458a007986 */ /* 0x0001e2000c10152c */
[----:B------:R-:W-:-:S02]  /*7770*/  LEA.HI.X.SX32 R151, R155, R166, 0x1, P5 ;  /* 0x000000a69b977211 */ /* 0x000fc400028f0eff */
[----:B---3--:R-:W-:Y:S01]  /*7780*/  PRMT R75, R60, 0x7632, R75 ;  /* 0x000076323c4b7816 */ /* 0x008fe2000000004b */
[----:B------:R3:W-:Y:S01]  /*7790*/  STG.E.U16 desc[UR44][R130.64], R65 ;  /* 0x0000004182007986 */ /* 0x0007e2000c10152c */
[-C--:B------:R-:W-:Y:S02]  /*77a0*/  LEA.HI.X.SX32 R163, R163, R166.reuse, 0x1, P6 ;  /* 0x000000a6a3a37211 */ /* 0x080fe400030f0eff */
[----:B------:R-:W-:Y:S01]  /*77b0*/  PRMT R81, R61, 0x7632, R81 ;  /* 0x000076323d517816 */ /* 0x000fe20000000051 */
[----:B------:R3:W-:Y:S01]  /*77c0*/  STG.E.U16 desc[UR44][R142.64], R60 ;  /* 0x0000003c8e007986 */ /* 0x0007e2000c10152c */
[-C--:B------:R-:W-:Y:S02]  /*77d0*/  LEA.HI.X.SX32 R155, R165, R166.reuse, 0x1, P3 ;  /* 0x000000a6a59b7211 */ /* 0x080fe400018f0eff */
[----:B------:R-:W-:Y:S01]  /*77e0*/  PRMT R77, R62, 0x7632, R77 ;  /* 0x000076323e4d7816 */ /* 0x000fe2000000004d */
[----:B------:R3:W-:Y:S01]  /*77f0*/  STG.E.U16 desc[UR44][R144.64], R61 ;  /* 0x0000003d90007986 */ /* 0x0007e2000c10152c */
[----:B------:R-:W-:-:S02]  /*7800*/  LEA.HI.X.SX32 R149, R164, R166, 0x1, P4 ;  /* 0x000000a6a4957211 */ /* 0x000fc400020f0eff */
[----:B------:R-:W-:Y:S01]  /*7810*/  PRMT R74, R63, 0x7632, R74 ;  /* 0x000076323f4a7816 */ /* 0x000fe2000000004a */
[----:B------:R3:W-:Y:S01]  /*7820*/  STG.E.U16 desc[UR44][R152.64], R62 ;  /* 0x0000003e98007986 */ /* 0x0007e2000c10152c */
[----:B-1----:R-:W-:Y:S02]  /*7830*/  FSEL R2, R59, -INF , P2 ;  /* 0xff8000003b027808 */ /* 0x002fe40001000000 */
[----:B--2---:R-:W-:Y:S01]  /*7840*/  FSEL R3, R58, -INF , P1 ;  /* 0xff8000003a037808 */ /* 0x004fe20000800000 */
[----:B------:R3:W-:Y:S02]  /*7850*/  STG.E.U16 desc[UR44][R146.64], R63 ;  /* 0x0000003f92007986 */ /* 0x0007e4000c10152c */
[----:B----4-:R-:W-:Y:S02]  /*7860*/  FFMA R4, R2, 0.69314718246459960938, R97 ;  /* 0x3f31721802047823 */ /* 0x010fe40000000061 */
[----:B------:R3:W-:Y:S01]  /*7870*/  STG.E.U16 desc[UR44][R150.64], R75 ;  /* 0x0000004b96007986 */ /* 0x0007e2000c10152c */
[----:B------:R-:W-:Y:S01]  /*7880*/  FFMA R5, R3, 0.69314718246459960938, R96 ;  /* 0x3f31721803057823 */ /* 0x000fe20000000060 */
[----:B------:R-:W-:-:S02]  /*7890*/  IMAD.SHL.U32 R3, R179, 0x4, RZ ;  /* 0x00000004b3037824 */ /* 0x000fc400078e00ff */
[----:B------:R3:W-:Y:S03]  /*78a0*/  STG.E.U16 desc[UR44][R162.64], R81 ;  /* 0x00000051a2007986 */ /* 0x0007e6000c10152c */
[----:B0-----:R-:W-:Y:S01]  /*78b0*/  IADD3 R2, P1, P2, R3, UR6, R8 ;  /* 0x0000000603027c10 */ /* 0x001fe2000fa3e008 */
[----:B------:R3:W-:Y:S03]  /*78c0*/  STG.E.U16 desc[UR44][R154.64], R77 ;  /* 0x0000004d9a007986 */ /* 0x0007e6000c10152c */
[----:B------:R-:W-:Y:S01]  /*78d0*/  IADD3.X R3, R6, UR5, R9, P1, P2 ;  /* 0x0000000506037c10 */ /* 0x000fe20008fe4409 */
[----:B------:R3:W-:Y:S01]  /*78e0*/  STG.E.U16 desc[UR44][R148.64], R74 ;  /* 0x0000004a94007986 */ /* 0x0007e2000c10152c */
[----:B------:R-:W-:Y:S06]  /*78f0*/  BAR.SYNC.DEFER_BLOCKING 0x0 ;  /* 0x0000000000007b1d */ /* 0x000fec0000010000 */
[----:B------:R3:W-:Y:S02]  /*7900*/  STS.64 [R176+UR17], R4 ;  /* 0x00000004b0007988 */ /* 0x0007e40008000a11 */
[----:B------:R-:W-:Y:S06]  /*7910*/  BAR.SYNC.DEFER_BLOCKING 0x0 ;  /* 0x0000000000007b1d */ /* 0x000fec0000010000 */
[----:B------:R-:W-:Y:S05]  /*7920*/  @P0 EXIT ;  /* 0x000000000000094d */ /* 0x000fea0003800000 */
[----:B---3--:R-:W0:Y:S04]  /*7930*/  LDS R5, [R0] ;  /* 0x0000000000057984 */ /* 0x008e280000000800 */
[----:B0-----:R-:W-:Y:S01]  /*7940*/  STG.E desc[UR44][R2.64], R5 ;  /* 0x0000000502007986 */ /* 0x001fe2000c10192c */
[----:B------:R-:W-:Y:S05]  /*7950*/  EXIT ;  /* 0x000000000000794d */ /* 0x000fea0003800000 */
.L_x_2:
[----:B------:R-:W-:-:S00]  /*7960*/  BRA `(.L_x_2) ;  /* 0xfffffffc00fc7947 */ /* 0x000fc0000383ffff */
[----:B------:R-:W-:-:S00]  /*7970*/  NOP ;  /* 0x0000000000007918 */ /* 0x000fc00000000000 */
        /* <DEDUP_REMOVED lines=8> */
.L_x_3:


//--------------------- .nv.global.init           --------------------------
	.section	.nv.global.init,"aw",@progbits
.nv.global.init:
	.type		_$_str,@object
	.size		_$_str,(.L_0 - _$_str)
_$_str:
        /*0000*/ 	.byte	0x5f, 0x5f, 0x43, 0x55, 0x44, 0x41, 0x5f, 0x46, 0x54, 0x5a, 0x00
.L_0:


//--------------------- .nv.shared.attn_fwd       --------------------------
	.section	.nv.shared.attn_fwd,"aw",@nobits
	.sectionflags	@""
	.align	16
	.zero		1024


//--------------------- .nv.shared.reserved.0     --------------------------
	.section	.nv.shared.reserved.0,"aw",@nobits
	.weak		__nv_reservedSMEM_offset_0_alias
	.size		__nv_reservedSMEM_offset_0_alias, 0, 0
	.other		__nv_reservedSMEM_offset_0_alias,@"STO_CUDA_RESERVED_SHARED STV_DEFAULT"
__nv_reservedSMEM_offset_0_alias:
	.zero		0


//--------------------- .nv.constant0.attn_fwd    --------------------------
	.section	.nv.constant0.attn_fwd,"a",@progbits
	.sectionflags	@""
	.align	4
.nv.constant0.attn_fwd:
	.zero		664


//--------------------- SYMBOLS --------------------------

	.type		.nv.reservedSmem.offset0,@object
	.size		.nv.reservedSmem.offset0,0x4
